//
// Generated by NVIDIA NVVM Compiler
//
// Compiler Build ID: CL-36424714
// Cuda compilation tools, release 13.0, V13.0.88
// Based on NVVM 20.0.0
//

.version 9.0
.target sm_100
.address_size 64

	// .globl	_Z21shortestPathsParallelPiiS_
.extern .func  (.param .b64 func_retval0) malloc
(
	.param .b64 malloc_param_0
)
;
.extern .func free
(
	.param .b64 free_param_0
)
;
.extern .func  (.param .b32 func_retval0) vprintf
(
	.param .b64 vprintf_param_0,
	.param .b64 vprintf_param_1
)
;
.extern .shared .align 16 .b8 s[];
.global .align 1 .b8 $str[3] = {37, 100};
.global .align 1 .b8 $str$1[3] = {10, 10};

.visible .entry _Z21shortestPathsParallelPiiS_(
	.param .u64 .ptr .align 1 _Z21shortestPathsParallelPiiS__param_0,
	.param .u32 _Z21shortestPathsParallelPiiS__param_1,
	.param .u64 .ptr .align 1 _Z21shortestPathsParallelPiiS__param_2
)
{
	.reg .pred 	%p<71>;
	.reg .b16 	%rs<30>;
	.reg .b32 	%r<313>;
	.reg .b64 	%rd<137>;

	ld.param.u64 	%rd33, [_Z21shortestPathsParallelPiiS__param_0];
	ld.param.u32 	%r94, [_Z21shortestPathsParallelPiiS__param_1];
	ld.param.u64 	%rd34, [_Z21shortestPathsParallelPiiS__param_2];
	cvta.to.global.u64 	%rd1, %rd33;
	cvta.to.global.u64 	%rd2, %rd34;
	mov.u32 	%r1, %tid.x;
	cvt.s64.s32 	%rd3, %r94;
	{ // callseq 0, 0
	.param .b64 param0;
	st.param.b64 	[param0], %rd3;
	.param .b64 retval0;
	call.uni (retval0), 
	malloc, 
	(
	param0
	);
	ld.param.b64 	%rd35, [retval0];
	} // callseq 0
	setp.lt.s32 	%p1, %r94, 1;
	@%p1 bra 	$L__BB0_13;
	add.s32 	%r96, %r94, -1;
	and.b32  	%r2, %r94, 15;
	setp.lt.u32 	%p2, %r96, 15;
	mov.b32 	%r273, 0;
	@%p2 bra 	$L__BB0_4;
	and.b32  	%r273, %r94, 2147483632;
	mov.b32 	%r271, 0;
$L__BB0_3:
	.pragma "nounroll";
	cvt.u64.u32 	%rd36, %r271;
	add.s64 	%rd37, %rd35, %rd36;
	mov.b16 	%rs1, 0;
	st.u8 	[%rd37], %rs1;
	st.u8 	[%rd37+1], %rs1;
	st.u8 	[%rd37+2], %rs1;
	st.u8 	[%rd37+3], %rs1;
	st.u8 	[%rd37+4], %rs1;
	st.u8 	[%rd37+5], %rs1;
	st.u8 	[%rd37+6], %rs1;
	st.u8 	[%rd37+7], %rs1;
	st.u8 	[%rd37+8], %rs1;
	st.u8 	[%rd37+9], %rs1;
	st.u8 	[%rd37+10], %rs1;
	st.u8 	[%rd37+11], %rs1;
	st.u8 	[%rd37+12], %rs1;
	st.u8 	[%rd37+13], %rs1;
	st.u8 	[%rd37+14], %rs1;
	st.u8 	[%rd37+15], %rs1;
	add.s32 	%r271, %r271, 16;
	setp.ne.s32 	%p3, %r271, %r273;
	@%p3 bra 	$L__BB0_3;
$L__BB0_4:
	setp.eq.s32 	%p4, %r2, 0;
	@%p4 bra 	$L__BB0_13;
	and.b32  	%r7, %r94, 7;
	setp.lt.u32 	%p5, %r2, 8;
	@%p5 bra 	$L__BB0_7;
	cvt.u64.u32 	%rd38, %r273;
	add.s64 	%rd39, %rd35, %rd38;
	mov.b16 	%rs2, 0;
	st.u8 	[%rd39], %rs2;
	st.u8 	[%rd39+1], %rs2;
	st.u8 	[%rd39+2], %rs2;
	st.u8 	[%rd39+3], %rs2;
	st.u8 	[%rd39+4], %rs2;
	st.u8 	[%rd39+5], %rs2;
	st.u8 	[%rd39+6], %rs2;
	st.u8 	[%rd39+7], %rs2;
	add.s32 	%r273, %r273, 8;
$L__BB0_7:
	setp.eq.s32 	%p6, %r7, 0;
	@%p6 bra 	$L__BB0_13;
	and.b32  	%r10, %r94, 3;
	setp.lt.u32 	%p7, %r7, 4;
	@%p7 bra 	$L__BB0_10;
	cvt.u64.u32 	%rd40, %r273;
	add.s64 	%rd41, %rd35, %rd40;
	mov.b16 	%rs3, 0;
	st.u8 	[%rd41], %rs3;
	st.u8 	[%rd41+1], %rs3;
	st.u8 	[%rd41+2], %rs3;
	st.u8 	[%rd41+3], %rs3;
	add.s32 	%r273, %r273, 4;
$L__BB0_10:
	setp.eq.s32 	%p8, %r10, 0;
	@%p8 bra 	$L__BB0_13;
	mov.b32 	%r276, 0;
$L__BB0_12:
	.pragma "nounroll";
	cvt.u64.u32 	%rd42, %r273;
	add.s64 	%rd43, %rd35, %rd42;
	mov.b16 	%rs4, 0;
	st.u8 	[%rd43], %rs4;
	add.s32 	%r273, %r273, 1;
	add.s32 	%r276, %r276, 1;
	setp.ne.s32 	%p9, %r276, %r10;
	@%p9 bra 	$L__BB0_12;
$L__BB0_13:
	setp.lt.s32 	%p10, %r94, 1;
	cvt.u64.u32 	%rd44, %r1;
	add.s64 	%rd45, %rd35, %rd44;
	mov.b16 	%rs5, 1;
	st.u8 	[%rd45], %rs5;
	shl.b64 	%rd46, %rd3, 2;
	{ // callseq 1, 0
	.param .b64 param0;
	st.param.b64 	[param0], %rd46;
	.param .b64 retval0;
	call.uni (retval0), 
	malloc, 
	(
	param0
	);
	ld.param.b64 	%rd47, [retval0];
	} // callseq 1
	@%p10 bra 	$L__BB0_63;
	mul.lo.s32 	%r17, %r94, %r1;
	add.s32 	%r18, %r94, -1;
	and.b32  	%r19, %r94, 15;
	setp.lt.u32 	%p11, %r18, 15;
	mov.b32 	%r277, 0;
	@%p11 bra 	$L__BB0_17;
	and.b32  	%r277, %r94, 2147483632;
	mov.b32 	%r282, 0;
$L__BB0_16:
	.pragma "nounroll";
	add.s32 	%r101, %r282, %r17;
	mul.wide.u32 	%rd48, %r101, 4;
	add.s64 	%rd49, %rd1, %rd48;
	ld.global.u32 	%r102, [%rd49];
	mul.wide.u32 	%rd50, %r282, 4;
	add.s64 	%rd51, %rd47, %rd50;
	st.u32 	[%rd51], %r102;
	ld.global.u32 	%r103, [%rd49+4];
	st.u32 	[%rd51+4], %r103;
	ld.global.u32 	%r104, [%rd49+8];
	st.u32 	[%rd51+8], %r104;
	ld.global.u32 	%r105, [%rd49+12];
	st.u32 	[%rd51+12], %r105;
	ld.global.u32 	%r106, [%rd49+16];
	st.u32 	[%rd51+16], %r106;
	ld.global.u32 	%r107, [%rd49+20];
	st.u32 	[%rd51+20], %r107;
	ld.global.u32 	%r108, [%rd49+24];
	st.u32 	[%rd51+24], %r108;
	ld.global.u32 	%r109, [%rd49+28];
	st.u32 	[%rd51+28], %r109;
	ld.global.u32 	%r110, [%rd49+32];
	st.u32 	[%rd51+32], %r110;
	ld.global.u32 	%r111, [%rd49+36];
	st.u32 	[%rd51+36], %r111;
	ld.global.u32 	%r112, [%rd49+40];
	st.u32 	[%rd51+40], %r112;
	ld.global.u32 	%r113, [%rd49+44];
	st.u32 	[%rd51+44], %r113;
	ld.global.u32 	%r114, [%rd49+48];
	st.u32 	[%rd51+48], %r114;
	ld.global.u32 	%r115, [%rd49+52];
	st.u32 	[%rd51+52], %r115;
	ld.global.u32 	%r116, [%rd49+56];
	st.u32 	[%rd51+56], %r116;
	ld.global.u32 	%r117, [%rd49+60];
	st.u32 	[%rd51+60], %r117;
	add.s32 	%r282, %r282, 16;
	setp.eq.s32 	%p12, %r282, %r277;
	@%p12 bra 	$L__BB0_17;
	bra.uni 	$L__BB0_16;
$L__BB0_17:
	setp.eq.s32 	%p13, %r19, 0;
	@%p13 bra 	$L__BB0_26;
	and.b32  	%r22, %r94, 7;
	setp.lt.u32 	%p14, %r19, 8;
	@%p14 bra 	$L__BB0_20;
	add.s32 	%r118, %r277, %r17;
	mul.wide.u32 	%rd52, %r118, 4;
	add.s64 	%rd53, %rd1, %rd52;
	ld.global.u32 	%r119, [%rd53];
	cvt.u64.u32 	%rd54, %r277;
	mul.wide.u32 	%rd55, %r277, 4;
	add.s64 	%rd56, %rd47, %rd55;
	st.u32 	[%rd56], %r119;
	cvt.u64.u32 	%rd57, %r17;
	add.s64 	%rd58, %rd54, %rd57;
	shl.b64 	%rd59, %rd58, 2;
	add.s64 	%rd60, %rd1, %rd59;
	ld.global.u32 	%r120, [%rd60+4];
	st.u32 	[%rd56+4], %r120;
	ld.global.u32 	%r121, [%rd60+8];
	st.u32 	[%rd56+8], %r121;
	ld.global.u32 	%r122, [%rd60+12];
	st.u32 	[%rd56+12], %r122;
	ld.global.u32 	%r123, [%rd60+16];
	st.u32 	[%rd56+16], %r123;
	ld.global.u32 	%r124, [%rd60+20];
	st.u32 	[%rd56+20], %r124;
	ld.global.u32 	%r125, [%rd60+24];
	st.u32 	[%rd56+24], %r125;
	ld.global.u32 	%r126, [%rd60+28];
	st.u32 	[%rd56+28], %r126;
	add.s32 	%r277, %r277, 8;
$L__BB0_20:
	setp.eq.s32 	%p15, %r22, 0;
	@%p15 bra 	$L__BB0_26;
	and.b32  	%r25, %r94, 3;
	setp.lt.u32 	%p16, %r22, 4;
	@%p16 bra 	$L__BB0_23;
	add.s32 	%r127, %r277, %r17;
	mul.wide.u32 	%rd61, %r127, 4;
	add.s64 	%rd62, %rd1, %rd61;
	ld.global.u32 	%r128, [%rd62];
	cvt.u64.u32 	%rd63, %r277;
	mul.wide.u32 	%rd64, %r277, 4;
	add.s64 	%rd65, %rd47, %rd64;
	st.u32 	[%rd65], %r128;
	cvt.u64.u32 	%rd66, %r17;
	add.s64 	%rd67, %rd63, %rd66;
	shl.b64 	%rd68, %rd67, 2;
	add.s64 	%rd69, %rd1, %rd68;
	ld.global.u32 	%r129, [%rd69+4];
	st.u32 	[%rd65+4], %r129;
	ld.global.u32 	%r130, [%rd69+8];
	st.u32 	[%rd65+8], %r130;
	ld.global.u32 	%r131, [%rd69+12];
	st.u32 	[%rd65+12], %r131;
	add.s32 	%r277, %r277, 4;
$L__BB0_23:
	setp.eq.s32 	%p17, %r25, 0;
	@%p17 bra 	$L__BB0_26;
	mov.b32 	%r281, 0;
$L__BB0_25:
	.pragma "nounroll";
	add.s32 	%r133, %r277, %r17;
	mul.wide.u32 	%rd70, %r133, 4;
	add.s64 	%rd71, %rd1, %rd70;
	ld.global.u32 	%r134, [%rd71];
	mul.wide.u32 	%rd72, %r277, 4;
	add.s64 	%rd73, %rd47, %rd72;
	st.u32 	[%rd73], %r134;
	add.s32 	%r277, %r277, 1;
	add.s32 	%r281, %r281, 1;
	setp.ne.s32 	%p18, %r281, %r25;
	@%p18 bra 	$L__BB0_25;
$L__BB0_26:
	and.b32  	%r32, %r94, 7;
	and.b32  	%r33, %r94, 3;
	bra.uni 	$L__BB0_48;
$L__BB0_27:
	setp.eq.s32 	%p58, %r32, 0;
	@%p58 bra 	$L__BB0_48;
	add.s32 	%r231, %r32, -1;
	setp.lt.u32 	%p59, %r231, 3;
	@%p59 bra 	$L__BB0_38;
	cvt.u64.u32 	%rd6, %r284;
	add.s64 	%rd7, %rd35, %rd6;
	ld.u8 	%rs23, [%rd7];
	setp.eq.s16 	%p60, %rs23, 1;
	mul.wide.u32 	%rd111, %r284, 4;
	add.s64 	%rd8, %rd47, %rd111;
	@%p60 bra 	$L__BB0_31;
	add.s32 	%r232, %r284, %r80;
	mul.wide.u32 	%rd112, %r232, 4;
	add.s64 	%rd113, %rd1, %rd112;
	ld.global.u32 	%r233, [%rd113];
	ld.u32 	%r234, [%rd8];
	ld.u32 	%r235, [%rd18];
	add.s32 	%r236, %r235, %r233;
	min.s32 	%r237, %r234, %r236;
	st.u32 	[%rd8], %r237;
$L__BB0_31:
	ld.u8 	%rs24, [%rd7+1];
	setp.eq.s16 	%p61, %rs24, 1;
	cvt.u64.u32 	%rd114, %r80;
	add.s64 	%rd115, %rd6, %rd114;
	shl.b64 	%rd116, %rd115, 2;
	add.s64 	%rd9, %rd1, %rd116;
	@%p61 bra 	$L__BB0_33;
	ld.global.u32 	%r238, [%rd9+4];
	ld.u32 	%r239, [%rd8+4];
	ld.u32 	%r240, [%rd18];
	add.s32 	%r241, %r240, %r238;
	min.s32 	%r242, %r239, %r241;
	st.u32 	[%rd8+4], %r242;
$L__BB0_33:
	ld.u8 	%rs25, [%rd7+2];
	setp.eq.s16 	%p62, %rs25, 1;
	@%p62 bra 	$L__BB0_35;
	ld.global.u32 	%r243, [%rd9+8];
	ld.u32 	%r244, [%rd8+8];
	ld.u32 	%r245, [%rd18];
	add.s32 	%r246, %r245, %r243;
	min.s32 	%r247, %r244, %r246;
	st.u32 	[%rd8+8], %r247;
$L__BB0_35:
	ld.u8 	%rs26, [%rd7+3];
	setp.eq.s16 	%p63, %rs26, 1;
	@%p63 bra 	$L__BB0_37;
	ld.global.u32 	%r248, [%rd9+12];
	ld.u32 	%r249, [%rd8+12];
	ld.u32 	%r250, [%rd18];
	add.s32 	%r251, %r250, %r248;
	min.s32 	%r252, %r249, %r251;
	st.u32 	[%rd8+12], %r252;
$L__BB0_37:
	add.s32 	%r284, %r284, 4;
$L__BB0_38:
	setp.eq.s32 	%p64, %r33, 0;
	@%p64 bra 	$L__BB0_48;
	setp.eq.s32 	%p65, %r33, 1;
	@%p65 bra 	$L__BB0_45;
	cvt.u64.u32 	%rd10, %r284;
	add.s64 	%rd11, %rd35, %rd10;
	ld.u8 	%rs27, [%rd11];
	setp.eq.s16 	%p66, %rs27, 1;
	@%p66 bra 	$L__BB0_42;
	add.s32 	%r253, %r284, %r80;
	mul.wide.u32 	%rd117, %r253, 4;
	add.s64 	%rd118, %rd1, %rd117;
	ld.global.u32 	%r254, [%rd118];
	shl.b64 	%rd119, %rd10, 2;
	add.s64 	%rd120, %rd47, %rd119;
	ld.u32 	%r255, [%rd120];
	ld.u32 	%r256, [%rd18];
	add.s32 	%r257, %r256, %r254;
	min.s32 	%r258, %r255, %r257;
	st.u32 	[%rd120], %r258;
$L__BB0_42:
	ld.u8 	%rs28, [%rd11+1];
	setp.eq.s16 	%p67, %rs28, 1;
	@%p67 bra 	$L__BB0_44;
	cvt.u64.u32 	%rd121, %r80;
	add.s64 	%rd122, %rd10, %rd121;
	shl.b64 	%rd123, %rd122, 2;
	add.s64 	%rd124, %rd1, %rd123;
	ld.global.u32 	%r259, [%rd124+4];
	shl.b64 	%rd125, %rd10, 2;
	add.s64 	%rd126, %rd47, %rd125;
	ld.u32 	%r260, [%rd126+4];
	ld.u32 	%r261, [%rd18];
	add.s32 	%r262, %r261, %r259;
	min.s32 	%r263, %r260, %r262;
	st.u32 	[%rd126+4], %r263;
$L__BB0_44:
	add.s32 	%r284, %r284, 2;
$L__BB0_45:
	and.b32  	%r264, %r94, 1;
	setp.eq.b32 	%p68, %r264, 1;
	not.pred 	%p69, %p68;
	@%p69 bra 	$L__BB0_48;
	cvt.u64.u32 	%rd127, %r284;
	add.s64 	%rd128, %rd35, %rd127;
	ld.u8 	%rs29, [%rd128];
	setp.eq.s16 	%p70, %rs29, 1;
	@%p70 bra 	$L__BB0_48;
	add.s32 	%r265, %r284, %r80;
	mul.wide.u32 	%rd129, %r265, 4;
	add.s64 	%rd130, %rd1, %rd129;
	ld.global.u32 	%r266, [%rd130];
	mul.wide.u32 	%rd131, %r284, 4;
	add.s64 	%rd132, %rd47, %rd131;
	ld.u32 	%r267, [%rd132];
	ld.u32 	%r268, [%rd18];
	add.s32 	%r269, %r268, %r266;
	min.s32 	%r270, %r267, %r269;
	st.u32 	[%rd132], %r270;
$L__BB0_48:
	mov.b32 	%r286, 0;
$L__BB0_49:
	cvt.u64.u32 	%rd74, %r286;
	add.s64 	%rd75, %rd35, %rd74;
	ld.u8 	%rs6, [%rd75];
	setp.ne.s16 	%p19, %rs6, 0;
	@%p19 bra 	$L__BB0_50;
	bra.uni 	$L__BB0_64;
$L__BB0_50:
	add.s32 	%r286, %r286, 1;
	setp.ne.s32 	%p20, %r286, %r94;
	@%p20 bra 	$L__BB0_49;
	setp.lt.u32 	%p21, %r18, 15;
	mov.b32 	%r309, 0;
	@%p21 bra 	$L__BB0_54;
	and.b32  	%r309, %r94, 2147483632;
	neg.s32 	%r308, %r309;
	add.s64 	%rd134, %rd47, 32;
	mul.wide.u32 	%rd76, %r17, 4;
	add.s64 	%rd77, %rd76, %rd2;
	add.s64 	%rd133, %rd77, 32;
$L__BB0_53:
	.pragma "nounroll";
	ld.u32 	%r137, [%rd134+-32];
	st.global.u32 	[%rd133+-32], %r137;
	ld.u32 	%r138, [%rd134+-28];
	st.global.u32 	[%rd133+-28], %r138;
	ld.u32 	%r139, [%rd134+-24];
	st.global.u32 	[%rd133+-24], %r139;
	ld.u32 	%r140, [%rd134+-20];
	st.global.u32 	[%rd133+-20], %r140;
	ld.u32 	%r141, [%rd134+-16];
	st.global.u32 	[%rd133+-16], %r141;
	ld.u32 	%r142, [%rd134+-12];
	st.global.u32 	[%rd133+-12], %r142;
	ld.u32 	%r143, [%rd134+-8];
	st.global.u32 	[%rd133+-8], %r143;
	ld.u32 	%r144, [%rd134+-4];
	st.global.u32 	[%rd133+-4], %r144;
	ld.u32 	%r145, [%rd134];
	st.global.u32 	[%rd133], %r145;
	ld.u32 	%r146, [%rd134+4];
	st.global.u32 	[%rd133+4], %r146;
	ld.u32 	%r147, [%rd134+8];
	st.global.u32 	[%rd133+8], %r147;
	ld.u32 	%r148, [%rd134+12];
	st.global.u32 	[%rd133+12], %r148;
	ld.u32 	%r149, [%rd134+16];
	st.global.u32 	[%rd133+16], %r149;
	ld.u32 	%r150, [%rd134+20];
	st.global.u32 	[%rd133+20], %r150;
	ld.u32 	%r151, [%rd134+24];
	st.global.u32 	[%rd133+24], %r151;
	ld.u32 	%r152, [%rd134+28];
	st.global.u32 	[%rd133+28], %r152;
	add.s32 	%r308, %r308, 16;
	add.s64 	%rd134, %rd134, 64;
	add.s64 	%rd133, %rd133, 64;
	setp.ne.s32 	%p22, %r308, 0;
	@%p22 bra 	$L__BB0_53;
$L__BB0_54:
	setp.eq.s32 	%p23, %r19, 0;
	@%p23 bra 	$L__BB0_63;
	setp.lt.u32 	%p24, %r19, 8;
	@%p24 bra 	$L__BB0_57;
	cvt.u64.u32 	%rd78, %r309;
	mul.wide.u32 	%rd79, %r309, 4;
	add.s64 	%rd80, %rd47, %rd79;
	ld.u32 	%r153, [%rd80];
	add.s32 	%r154, %r309, %r17;
	mul.wide.u32 	%rd81, %r154, 4;
	add.s64 	%rd82, %rd2, %rd81;
	st.global.u32 	[%rd82], %r153;
	ld.u32 	%r155, [%rd80+4];
	cvt.u64.u32 	%rd83, %r17;
	add.s64 	%rd84, %rd78, %rd83;
	shl.b64 	%rd85, %rd84, 2;
	add.s64 	%rd86, %rd2, %rd85;
	st.global.u32 	[%rd86+4], %r155;
	ld.u32 	%r156, [%rd80+8];
	st.global.u32 	[%rd86+8], %r156;
	ld.u32 	%r157, [%rd80+12];
	st.global.u32 	[%rd86+12], %r157;
	ld.u32 	%r158, [%rd80+16];
	st.global.u32 	[%rd86+16], %r158;
	ld.u32 	%r159, [%rd80+20];
	st.global.u32 	[%rd86+20], %r159;
	ld.u32 	%r160, [%rd80+24];
	st.global.u32 	[%rd86+24], %r160;
	ld.u32 	%r161, [%rd80+28];
	st.global.u32 	[%rd86+28], %r161;
	add.s32 	%r309, %r309, 8;
$L__BB0_57:
	setp.eq.s32 	%p25, %r32, 0;
	@%p25 bra 	$L__BB0_63;
	setp.lt.u32 	%p26, %r32, 4;
	@%p26 bra 	$L__BB0_60;
	cvt.u64.u32 	%rd87, %r309;
	mul.wide.u32 	%rd88, %r309, 4;
	add.s64 	%rd89, %rd47, %rd88;
	ld.u32 	%r162, [%rd89];
	add.s32 	%r163, %r309, %r17;
	mul.wide.u32 	%rd90, %r163, 4;
	add.s64 	%rd91, %rd2, %rd90;
	st.global.u32 	[%rd91], %r162;
	ld.u32 	%r164, [%rd89+4];
	cvt.u64.u32 	%rd92, %r17;
	add.s64 	%rd93, %rd87, %rd92;
	shl.b64 	%rd94, %rd93, 2;
	add.s64 	%rd95, %rd2, %rd94;
	st.global.u32 	[%rd95+4], %r164;
	ld.u32 	%r165, [%rd89+8];
	st.global.u32 	[%rd95+8], %r165;
	ld.u32 	%r166, [%rd89+12];
	st.global.u32 	[%rd95+12], %r166;
	add.s32 	%r309, %r309, 4;
$L__BB0_60:
	setp.eq.s32 	%p27, %r33, 0;
	@%p27 bra 	$L__BB0_63;
	add.s32 	%r167, %r309, %r17;
	mul.wide.u32 	%rd96, %r167, 4;
	add.s64 	%rd136, %rd2, %rd96;
	mul.wide.u32 	%rd97, %r309, 4;
	add.s64 	%rd135, %rd47, %rd97;
	neg.s32 	%r312, %r33;
$L__BB0_62:
	.pragma "nounroll";
	ld.u32 	%r168, [%rd135];
	st.global.u32 	[%rd136], %r168;
	add.s64 	%rd136, %rd136, 4;
	add.s64 	%rd135, %rd135, 4;
	add.s32 	%r312, %r312, 1;
	setp.ne.s32 	%p28, %r312, 0;
	@%p28 bra 	$L__BB0_62;
$L__BB0_63:
	{ // callseq 2, 0
	.param .b64 param0;
	st.param.b64 	[param0], %rd35;
	call.uni 
	free, 
	(
	param0
	);
	} // callseq 2
	{ // callseq 3, 0
	.param .b64 param0;
	st.param.b64 	[param0], %rd47;
	call.uni 
	free, 
	(
	param0
	);
	} // callseq 3
	ret;
$L__BB0_64:
	setp.lt.u32 	%p29, %r18, 3;
	mov.b32 	%r290, 999999999;
	mov.b32 	%r299, 0;
	mov.u32 	%r291, %r1;
	@%p29 bra 	$L__BB0_75;
	mov.b32 	%r290, 999999999;
	mov.b32 	%r287, 0;
	mov.u32 	%r291, %r1;
$L__BB0_66:
	cvt.u64.u32 	%rd98, %r287;
	add.s64 	%rd14, %rd35, %rd98;
	ld.u8 	%rs7, [%rd14];
	setp.eq.s16 	%p30, %rs7, 1;
	mul.wide.u32 	%rd99, %r287, 4;
	add.s64 	%rd15, %rd47, %rd99;
	@%p30 bra 	$L__BB0_68;
	ld.u32 	%r174, [%rd15];
	setp.lt.s32 	%p31, %r174, %r290;
	min.s32 	%r290, %r174, %r290;
	selp.b32 	%r291, %r287, %r291, %p31;
$L__BB0_68:
	ld.u8 	%rs8, [%rd14+1];
	setp.eq.s16 	%p32, %rs8, 1;
	@%p32 bra 	$L__BB0_70;
	add.s32 	%r175, %r287, 1;
	ld.u32 	%r176, [%rd15+4];
	setp.lt.s32 	%p33, %r176, %r290;
	min.s32 	%r290, %r176, %r290;
	selp.b32 	%r291, %r175, %r291, %p33;
$L__BB0_70:
	ld.u8 	%rs9, [%rd14+2];
	setp.eq.s16 	%p34, %rs9, 1;
	@%p34 bra 	$L__BB0_72;
	add.s32 	%r177, %r287, 2;
	ld.u32 	%r178, [%rd15+8];
	setp.lt.s32 	%p35, %r178, %r290;
	min.s32 	%r290, %r178, %r290;
	selp.b32 	%r291, %r177, %r291, %p35;
$L__BB0_72:
	ld.u8 	%rs10, [%rd14+3];
	setp.eq.s16 	%p36, %rs10, 1;
	@%p36 bra 	$L__BB0_74;
	add.s32 	%r179, %r287, 3;
	ld.u32 	%r180, [%rd15+12];
	setp.lt.s32 	%p37, %r180, %r290;
	min.s32 	%r290, %r180, %r290;
	selp.b32 	%r291, %r179, %r291, %p37;
$L__BB0_74:
	add.s32 	%r287, %r287, 4;
	and.b32  	%r299, %r94, 2147483644;
	setp.ne.s32 	%p38, %r287, %r299;
	@%p38 bra 	$L__BB0_66;
$L__BB0_75:
	setp.eq.s32 	%p39, %r33, 0;
	@%p39 bra 	$L__BB0_84;
	cvt.u64.u32 	%rd100, %r299;
	add.s64 	%rd16, %rd35, %rd100;
	ld.u8 	%rs11, [%rd16];
	setp.eq.s16 	%p40, %rs11, 1;
	mul.wide.u32 	%rd101, %r299, 4;
	add.s64 	%rd17, %rd47, %rd101;
	@%p40 bra 	$L__BB0_78;
	ld.u32 	%r181, [%rd17];
	setp.lt.s32 	%p41, %r181, %r290;
	min.s32 	%r290, %r181, %r290;
	selp.b32 	%r291, %r299, %r291, %p41;
$L__BB0_78:
	setp.eq.s32 	%p42, %r33, 1;
	@%p42 bra 	$L__BB0_84;
	ld.u8 	%rs12, [%rd16+1];
	setp.eq.s16 	%p43, %rs12, 1;
	@%p43 bra 	$L__BB0_81;
	ld.u32 	%r182, [%rd17+4];
	setp.lt.s32 	%p44, %r182, %r290;
	min.s32 	%r290, %r182, %r290;
	add.s32 	%r183, %r299, 1;
	selp.b32 	%r291, %r183, %r291, %p44;
$L__BB0_81:
	setp.eq.s32 	%p45, %r33, 2;
	@%p45 bra 	$L__BB0_84;
	ld.u8 	%rs13, [%rd16+2];
	setp.eq.s16 	%p46, %rs13, 1;
	@%p46 bra 	$L__BB0_84;
	ld.u32 	%r184, [%rd17+8];
	setp.lt.s32 	%p47, %r184, %r290;
	add.s32 	%r185, %r299, 2;
	selp.b32 	%r291, %r185, %r291, %p47;
$L__BB0_84:
	setp.lt.u32 	%p48, %r18, 7;
	cvt.u64.u32 	%rd102, %r291;
	add.s64 	%rd103, %rd35, %rd102;
	mov.b16 	%rs14, 1;
	st.u8 	[%rd103], %rs14;
	mul.lo.s32 	%r80, %r291, %r94;
	mul.wide.u32 	%rd104, %r291, 4;
	add.s64 	%rd18, %rd47, %rd104;
	mov.b32 	%r284, 0;
	@%p48 bra 	$L__BB0_27;
	mov.b32 	%r307, 0;
$L__BB0_86:
	.pragma "nounroll";
	cvt.u64.u32 	%rd19, %r307;
	add.s64 	%rd20, %rd35, %rd19;
	ld.u8 	%rs15, [%rd20];
	setp.eq.s16 	%p49, %rs15, 1;
	mul.wide.u32 	%rd105, %r307, 4;
	add.s64 	%rd21, %rd47, %rd105;
	@%p49 bra 	$L__BB0_88;
	cvt.u32.u64 	%r188, %rd19;
	add.s32 	%r189, %r188, %r80;
	mul.wide.u32 	%rd106, %r189, 4;
	add.s64 	%rd107, %rd1, %rd106;
	ld.global.u32 	%r190, [%rd107];
	ld.u32 	%r191, [%rd21];
	ld.u32 	%r192, [%rd18];
	add.s32 	%r193, %r192, %r190;
	min.s32 	%r194, %r191, %r193;
	st.u32 	[%rd21], %r194;
$L__BB0_88:
	ld.u8 	%rs16, [%rd20+1];
	setp.eq.s16 	%p50, %rs16, 1;
	cvt.u64.u32 	%rd108, %r80;
	add.s64 	%rd109, %rd19, %rd108;
	shl.b64 	%rd110, %rd109, 2;
	add.s64 	%rd22, %rd1, %rd110;
	@%p50 bra 	$L__BB0_90;
	ld.global.u32 	%r195, [%rd22+4];
	ld.u32 	%r196, [%rd21+4];
	ld.u32 	%r197, [%rd18];
	add.s32 	%r198, %r197, %r195;
	min.s32 	%r199, %r196, %r198;
	st.u32 	[%rd21+4], %r199;
$L__BB0_90:
	ld.u8 	%rs17, [%rd20+2];
	setp.eq.s16 	%p51, %rs17, 1;
	@%p51 bra 	$L__BB0_92;
	ld.global.u32 	%r200, [%rd22+8];
	ld.u32 	%r201, [%rd21+8];
	ld.u32 	%r202, [%rd18];
	add.s32 	%r203, %r202, %r200;
	min.s32 	%r204, %r201, %r203;
	st.u32 	[%rd21+8], %r204;
$L__BB0_92:
	ld.u8 	%rs18, [%rd20+3];
	setp.eq.s16 	%p52, %rs18, 1;
	@%p52 bra 	$L__BB0_94;
	ld.global.u32 	%r205, [%rd22+12];
	ld.u32 	%r206, [%rd21+12];
	ld.u32 	%r207, [%rd18];
	add.s32 	%r208, %r207, %r205;
	min.s32 	%r209, %r206, %r208;
	st.u32 	[%rd21+12], %r209;
$L__BB0_94:
	ld.u8 	%rs19, [%rd20+4];
	setp.eq.s16 	%p53, %rs19, 1;
	@%p53 bra 	$L__BB0_96;
	ld.global.u32 	%r210, [%rd22+16];
	ld.u32 	%r211, [%rd21+16];
	ld.u32 	%r212, [%rd18];
	add.s32 	%r213, %r212, %r210;
	min.s32 	%r214, %r211, %r213;
	st.u32 	[%rd21+16], %r214;
$L__BB0_96:
	ld.u8 	%rs20, [%rd20+5];
	setp.eq.s16 	%p54, %rs20, 1;
	@%p54 bra 	$L__BB0_98;
	ld.global.u32 	%r215, [%rd22+20];
	ld.u32 	%r216, [%rd21+20];
	ld.u32 	%r217, [%rd18];
	add.s32 	%r218, %r217, %r215;
	min.s32 	%r219, %r216, %r218;
	st.u32 	[%rd21+20], %r219;
$L__BB0_98:
	ld.u8 	%rs21, [%rd20+6];
	setp.eq.s16 	%p55, %rs21, 1;
	@%p55 bra 	$L__BB0_100;
	ld.global.u32 	%r220, [%rd22+24];
	ld.u32 	%r221, [%rd21+24];
	ld.u32 	%r222, [%rd18];
	add.s32 	%r223, %r222, %r220;
	min.s32 	%r224, %r221, %r223;
	st.u32 	[%rd21+24], %r224;
$L__BB0_100:
	ld.u8 	%rs22, [%rd20+7];
	setp.eq.s16 	%p56, %rs22, 1;
	@%p56 bra 	$L__BB0_102;
	ld.global.u32 	%r225, [%rd22+28];
	ld.u32 	%r226, [%rd21+28];
	ld.u32 	%r227, [%rd18];
	add.s32 	%r228, %r227, %r225;
	min.s32 	%r229, %r226, %r228;
	st.u32 	[%rd21+28], %r229;
$L__BB0_102:
	cvt.u32.u64 	%r230, %rd19;
	add.s32 	%r307, %r230, 8;
	and.b32  	%r284, %r94, 2147483640;
	setp.eq.s32 	%p57, %r307, %r284;
	@%p57 bra 	$L__BB0_27;
	bra.uni 	$L__BB0_86;

}
	// .globl	_Z23shortestPathsParallelV2PiS_
.visible .entry _Z23shortestPathsParallelV2PiS_(
	.param .u64 .ptr .align 1 _Z23shortestPathsParallelV2PiS__param_0,
	.param .u64 .ptr .align 1 _Z23shortestPathsParallelV2PiS__param_1
)
{
	.local .align 8 .b8 	__local_depot1[8];
	.reg .b64 	%SP;
	.reg .b64 	%SPL;
	.reg .pred 	%p<24>;
	.reg .b16 	%rs<17>;
	.reg .b32 	%r<75>;
	.reg .b64 	%rd<17>;

	mov.u64 	%SPL, __local_depot1;
	cvta.local.u64 	%SP, %SPL;
	ld.param.u64 	%rd3, [_Z23shortestPathsParallelV2PiS__param_0];
	ld.param.u64 	%rd2, [_Z23shortestPathsParallelV2PiS__param_1];
	cvta.to.global.u64 	%rd1, %rd3;
	mov.u32 	%r1, %tid.x;
	mov.u32 	%r2, %ctaid.x;
	mov.u32 	%r3, %ntid.x;
	shl.b32 	%r32, %r3, 2;
	mov.u32 	%r33, s;
	add.s32 	%r4, %r33, %r32;
	shl.b32 	%r34, %r3, 3;
	add.s32 	%r5, %r4, %r34;
	add.s32 	%r6, %r5, %r1;
	mov.b16 	%rs4, 0;
	st.shared.u8 	[%r6], %rs4;
	setp.ne.s32 	%p2, %r1, 0;
	@%p2 bra 	$L__BB1_2;
	add.s32 	%r35, %r5, %r2;
	mov.b16 	%rs5, 1;
	st.shared.u8 	[%r35], %rs5;
$L__BB1_2:
	add.s32 	%r7, %r5, %r3;
	bar.sync 	0;
	mad.lo.s32 	%r8, %r2, %r3, %r1;
	mul.wide.u32 	%rd4, %r8, 4;
	add.s64 	%rd5, %rd1, %rd4;
	ld.global.u32 	%r37, [%rd5];
	shl.b32 	%r38, %r1, 2;
	add.s32 	%r9, %r33, %r38;
	st.shared.u32 	[%r9], %r37;
	bar.sync 	0;
	add.s32 	%r10, %r3, -1;
	add.s32 	%r11, %r4, %r38;
	add.s32 	%r13, %r11, %r32;
	sub.s32 	%r14, %r5, %r32;
	mov.b32 	%r70, 0;
	add.u64 	%rd6, %SP, 0;
	mov.u64 	%rd8, $str;
	mov.u64 	%rd10, $str$1;
$L__BB1_3:
	setp.ne.s32 	%p3, %r2, 0;
	bar.sync 	0;
	@%p3 bra 	$L__BB1_6;
	setp.ne.s32 	%p4, %r1, %r10;
	ld.shared.s8 	%r40, [%r6];
	cvta.to.local.u64 	%rd7, %rd6;
	st.local.u32 	[%rd7], %r40;
	cvta.global.u64 	%rd9, %rd8;
	{ // callseq 4, 0
	.param .b64 param0;
	st.param.b64 	[param0], %rd9;
	.param .b64 param1;
	st.param.b64 	[param1], %rd6;
	.param .b32 retval0;
	call.uni (retval0), 
	vprintf, 
	(
	param0, 
	param1
	);
	ld.param.b32 	%r41, [retval0];
	} // callseq 4
	@%p4 bra 	$L__BB1_6;
	cvta.global.u64 	%rd11, %rd10;
	{ // callseq 5, 0
	.param .b64 param0;
	st.param.b64 	[param0], %rd11;
	.param .b64 param1;
	st.param.b64 	[param1], 0;
	.param .b32 retval0;
	call.uni (retval0), 
	vprintf, 
	(
	param0, 
	param1
	);
	ld.param.b32 	%r43, [retval0];
	} // callseq 5
$L__BB1_6:
	setp.ne.s32 	%p5, %r1, 0;
	@%p5 bra 	$L__BB1_11;
	mov.b32 	%r71, 0;
	bra.uni 	$L__BB1_9;
$L__BB1_8:
	add.s32 	%r71, %r71, 1;
	setp.eq.s32 	%p7, %r71, %r3;
	mov.b16 	%rs16, 1;
	@%p7 bra 	$L__BB1_10;
$L__BB1_9:
	add.s32 	%r46, %r5, %r71;
	ld.shared.u8 	%rs7, [%r46];
	setp.ne.s16 	%p6, %rs7, 0;
	mov.b16 	%rs16, 0;
	@%p6 bra 	$L__BB1_8;
$L__BB1_10:
	st.shared.u8 	[%r7], %rs16;
$L__BB1_11:
	bar.sync 	0;
	ld.shared.u8 	%rs9, [%r7];
	setp.ne.s16 	%p8, %rs9, 0;
	setp.gt.u32 	%p9, %r70, 139;
	or.pred  	%p10, %p8, %p9;
	@%p10 bra 	$L__BB1_27;
	setp.lt.u32 	%p11, %r3, 2;
	bar.sync 	0;
	ld.shared.u32 	%r47, [%r9];
	st.shared.u32 	[%r11], %r47;
	st.shared.u32 	[%r13], %r1;
	bar.sync 	0;
	@%p11 bra 	$L__BB1_22;
	mov.b32 	%r72, 1;
$L__BB1_14:
	shl.b32 	%r19, %r72, 1;
	mul.lo.s32 	%r20, %r19, %r1;
	setp.ge.u32 	%p12, %r20, %r3;
	@%p12 bra 	$L__BB1_21;
	shl.b32 	%r49, %r20, 2;
	add.s32 	%r21, %r4, %r49;
	shl.b32 	%r50, %r72, 2;
	add.s32 	%r51, %r21, %r50;
	ld.shared.u32 	%r73, [%r51];
	add.s32 	%r23, %r21, %r32;
	ld.shared.u32 	%r24, [%r23];
	add.s32 	%r52, %r5, %r24;
	ld.shared.u8 	%rs2, [%r52];
	add.s32 	%r53, %r23, %r50;
	ld.shared.u32 	%r25, [%r53];
	add.s32 	%r54, %r5, %r25;
	ld.shared.u8 	%rs10, [%r54];
	setp.ne.s16 	%p13, %rs2, 0;
	setp.eq.s16 	%p14, %rs10, 0;
	and.pred  	%p1, %p13, %p14;
	ld.shared.u32 	%r26, [%r21];
	@%p1 bra 	$L__BB1_17;
	setp.ne.s16 	%p15, %rs10, 0;
	setp.eq.s16 	%p16, %rs2, 0;
	min.s32 	%r55, %r26, %r73;
	selp.b32 	%r56, %r26, %r55, %p15;
	selp.b32 	%r73, %r56, %r55, %p16;
$L__BB1_17:
	mov.u32 	%r74, %r25;
	@%p1 bra 	$L__BB1_20;
	setp.ne.s16 	%p17, %rs10, 0;
	setp.eq.s16 	%p18, %rs2, 0;
	and.pred  	%p19, %p18, %p17;
	mov.u32 	%r74, %r24;
	@%p19 bra 	$L__BB1_20;
	setp.eq.s32 	%p20, %r26, %r73;
	selp.b32 	%r74, %r24, %r25, %p20;
$L__BB1_20:
	st.shared.u32 	[%r23], %r74;
	st.shared.u32 	[%r21], %r73;
$L__BB1_21:
	bar.sync 	0;
	setp.lt.u32 	%p21, %r19, %r3;
	mov.u32 	%r72, %r19;
	@%p21 bra 	$L__BB1_14;
$L__BB1_22:
	setp.ne.s32 	%p22, %r1, 0;
	bar.sync 	0;
	@%p22 bra 	$L__BB1_24;
	ld.shared.u32 	%r57, [%r14];
	add.s32 	%r58, %r5, %r57;
	mov.b16 	%rs14, 1;
	st.shared.u8 	[%r58], %rs14;
$L__BB1_24:
	bar.sync 	0;
	ld.shared.u8 	%rs15, [%r6];
	setp.ne.s16 	%p23, %rs15, 0;
	@%p23 bra 	$L__BB1_26;
	ld.shared.u32 	%r59, [%r14];
	mad.lo.s32 	%r60, %r59, %r3, %r1;
	mul.wide.s32 	%rd12, %r60, 4;
	add.s64 	%rd13, %rd1, %rd12;
	ld.global.u32 	%r61, [%rd13];
	ld.shared.u32 	%r62, [%r9];
	shl.b32 	%r63, %r59, 2;
	mov.u32 	%r64, s;
	add.s32 	%r65, %r64, %r63;
	ld.shared.u32 	%r66, [%r65];
	add.s32 	%r67, %r66, %r61;
	min.s32 	%r68, %r62, %r67;
	st.shared.u32 	[%r9], %r68;
	bar.sync 	0;
$L__BB1_26:
	bar.sync 	0;
	add.s32 	%r70, %r70, 1;
	bra.uni 	$L__BB1_3;
$L__BB1_27:
	cvta.to.global.u64 	%rd14, %rd2;
	ld.shared.u32 	%r69, [%r9];
	mul.wide.u32 	%rd15, %r8, 4;
	add.s64 	%rd16, %rd14, %rd15;
	st.global.u32 	[%rd16], %r69;
	ret;

}


// ===== COMPILED SASS (sm_100) =====

	.target	sm_100

	.elftype	@"ET_EXEC"


//--------------------- .note.nv.tkinfo           --------------------------
	.section	.note.nv.tkinfo,"",@"SHT_NOTE"
	.sectionflags	@"SHF_NOTE_NV_TKINFO"
	.tkinfo
        /*0018*/ 	.word	0x00000002
        /*0030*/ 	.string	""
        /*0030*/ 	.string	"ptxas"
        /*0030*/ 	.string	"Cuda compilation tools, release 13.0, V13.0.88"
        /*0030*/ 	.string	"Build cuda_13.0.r13.0/compiler.36424714_0"
        /*0030*/ 	.string	"-arch sm_100 -m 64 "



//--------------------- .note.nv.cuinfo           --------------------------
	.section	.note.nv.cuinfo,"",@"SHT_NOTE"
	.sectionflags	@"SHF_NOTE_NV_CUINFO"
        /*0018*/ 	.short	0x0002
        /*001a*/ 	.short	0x0064
        /*001c*/ 	.short	0x0082
	.zero		2


//--------------------- .nv.info                  --------------------------
	.section	.nv.info,"",@"SHT_CUDA_INFO"
	.align	4


	//----- nvinfo : EIATTR_REGCOUNT
	.align		4
        /*0000*/ 	.byte	0x04, 0x2f
        /*0002*/ 	.short	(.L_3 - .L_2)
	.align		4
.L_2:
        /*0004*/ 	.word	index@(_Z21shortestPathsParallelPiiS_)
        /*0008*/ 	.word	0x0000001e


	//----- nvinfo : EIATTR_FRAME_SIZE
	.align		4
.L_3:
        /*000c*/ 	.byte	0x04, 0x11
        /*000e*/ 	.short	(.L_5 - .L_4)
	.align		4
.L_4:
        /*0010*/ 	.word	index@(_Z21shortestPathsParallelPiiS_)
        /*0014*/ 	.word	0x00000000


	//----- nvinfo : EIATTR_REGCOUNT
	.align		4
.L_5:
        /*0018*/ 	.byte	0x04, 0x2f
        /*001a*/ 	.short	(.L_7 - .L_6)
	.align		4
.L_6:
        /*001c*/ 	.word	index@(_Z23shortestPathsParallelV2PiS_)
        /*0020*/ 	.word	0x0000001b


	//----- nvinfo : EIATTR_FRAME_SIZE
	.align		4
.L_7:
        /*0024*/ 	.byte	0x04, 0x11
        /*0026*/ 	.short	(.L_9 - .L_8)
	.align		4
.L_8:
        /*0028*/ 	.word	index@(_Z23shortestPathsParallelV2PiS_)
        /*002c*/ 	.word	0x00000008


	//----- nvinfo : EIATTR_MIN_STACK_SIZE
	.align		4
.L_9:
        /*0030*/ 	.byte	0x04, 0x12
        /*0032*/ 	.short	(.L_11 - .L_10)
	.align		4
.L_10:
        /*0034*/ 	.word	index@(_Z23shortestPathsParallelV2PiS_)
        /*0038*/ 	.word	0x00000008


	//----- nvinfo : EIATTR_MIN_STACK_SIZE
	.align		4
.L_11:
        /*003c*/ 	.byte	0x04, 0x12
        /*003e*/ 	.short	(.L_13 - .L_12)
	.align		4
.L_12:
        /*0040*/ 	.word	index@(_Z21shortestPathsParallelPiiS_)
        /*0044*/ 	.word	0x00000000
.L_13:


//--------------------- .nv.compat                --------------------------
	.section	.nv.compat,"",@"SHT_CUDA_COMPAT_INFO"
	.align	4
        /*0000*/ 	.byte	0x02, 0x09, 0x00, 0x00, 0x02, 0x02, 0x01, 0x00, 0x02, 0x05, 0x05, 0x00, 0x03, 0x07, 0x01, 0x01
        /*0010*/ 	.byte	0x02, 0x03, 0x00, 0x00, 0x02, 0x06, 0x01, 0x00, 0x04, 0x0b, 0x08, 0x00, 0x09, 0x00, 0x00, 0x00
        /*0020*/ 	.byte	0x00, 0x00, 0x00, 0x00


//--------------------- .nv.info._Z23shortestPathsParallelV2PiS_ --------------------------
	.section	.nv.info._Z23shortestPathsParallelV2PiS_,"",@"SHT_CUDA_INFO"
	.sectionflags	@""
	.align	4


	//----- nvinfo : EIATTR_CUDA_API_VERSION
	.align		4
        /*0000*/ 	.byte	0x04, 0x37
        /*0002*/ 	.short	(.L_15 - .L_14)
.L_14:
        /*0004*/ 	.word	0x00000082


	//----- nvinfo : EIATTR_KPARAM_INFO
	.align		4
.L_15:
        /*0008*/ 	.byte	0x04, 0x17
        /*000a*/ 	.short	(.L_17 - .L_16)
.L_16:
        /*000c*/ 	.word	0x00000000
        /*0010*/ 	.short	0x0001
        /*0012*/ 	.short	0x0008
        /*0014*/ 	.byte	0x00, 0xf5, 0x21, 0x00


	//----- nvinfo : EIATTR_KPARAM_INFO
	.align		4
.L_17:
        /*0018*/ 	.byte	0x04, 0x17
        /*001a*/ 	.short	(.L_19 - .L_18)
.L_18:
        /*001c*/ 	.word	0x00000000
        /*0020*/ 	.short	0x0000
        /*0022*/ 	.short	0x0000
        /*0024*/ 	.byte	0x00, 0xf5, 0x21, 0x00


	//----- nvinfo : EIATTR_SPARSE_MMA_MASK
	.align		4
.L_19:
        /*0028*/ 	.byte	0x03, 0x50
        /*002a*/ 	.short	0x0000


	//----- nvinfo : EIATTR_MAXREG_COUNT
	.align		4
        /*002c*/ 	.byte	0x03, 0x1b
        /*002e*/ 	.short	0x00ff


	//----- nvinfo : EIATTR_NUM_BARRIERS
	.align		4
        /*0030*/ 	.byte	0x02, 0x4c
        /*0032*/ 	.byte	0x01
	.zero		1


	//----- nvinfo : EIATTR_EXTERNS
	.align		4
        /*0034*/ 	.byte	0x04, 0x0f
        /*0036*/ 	.short	(.L_21 - .L_20)


	//   ....[0]....
	.align		4
.L_20:
        /*0038*/ 	.word	index@(vprintf)


	//----- nvinfo : EIATTR_MERCURY_ISA_VERSION
	.align		4
.L_21:
        /*003c*/ 	.byte	0x03, 0x5f
        /*003e*/ 	.short	0x0101


	//----- nvinfo : EIATTR_VRC_CTA_INIT_COUNT
	.align		4
        /*0040*/ 	.byte	0x02, 0x4a
	.zero		1
	.zero		1


	//----- nvinfo : EIATTR_SYSCALL_OFFSETS
	.align		4
        /*0044*/ 	.byte	0x04, 0x46
        /*0046*/ 	.short	(.L_23 - .L_22)


	//   ....[0]....
.L_22:
        /*0048*/ 	.word	0x000002e0


	//   ....[1]....
        /*004c*/ 	.word	0x00000390


	//----- nvinfo : EIATTR_EXIT_INSTR_OFFSETS
	.align		4
.L_23:
        /*0050*/ 	.byte	0x04, 0x1c
        /*0052*/ 	.short	(.L_25 - .L_24)


	//   ....[0]....
.L_24:
        /*0054*/ 	.word	0x00000a40


	//----- nvinfo : EIATTR_CRS_STACK_SIZE
	.align		4
.L_25:
        /*0058*/ 	.byte	0x04, 0x1e
        /*005a*/ 	.short	(.L_27 - .L_26)
.L_26:
        /*005c*/ 	.word	0x00000000


	//----- nvinfo : EIATTR_CBANK_PARAM_SIZE
	.align		4
.L_27:
        /*0060*/ 	.byte	0x03, 0x19
        /*0062*/ 	.short	0x0010


	//----- nvinfo : EIATTR_PARAM_CBANK
	.align		4
        /*0064*/ 	.byte	0x04, 0x0a
        /*0066*/ 	.short	(.L_29 - .L_28)
	.align		4
.L_28:
        /*0068*/ 	.word	index@(.nv.constant0._Z23shortestPathsParallelV2PiS_)
        /*006c*/ 	.short	0x0380
        /*006e*/ 	.short	0x0010


	//----- nvinfo : EIATTR_SW_WAR
	.align		4
.L_29:
        /*0070*/ 	.byte	0x04, 0x36
        /*0072*/ 	.short	(.L_31 - .L_30)
.L_30:
        /*0074*/ 	.word	0x00000008
.L_31:


//--------------------- .nv.info._Z21shortestPathsParallelPiiS_ --------------------------
	.section	.nv.info._Z21shortestPathsParallelPiiS_,"",@"SHT_CUDA_INFO"
	.sectionflags	@""
	.align	4


	//----- nvinfo : EIATTR_CUDA_API_VERSION
	.align		4
        /*0000*/ 	.byte	0x04, 0x37
        /*0002*/ 	.short	(.L_33 - .L_32)
.L_32:
        /*0004*/ 	.word	0x00000082


	//----- nvinfo : EIATTR_KPARAM_INFO
	.align		4
.L_33:
        /*0008*/ 	.byte	0x04, 0x17
        /*000a*/ 	.short	(.L_35 - .L_34)
.L_34:
        /*000c*/ 	.word	0x00000000
        /*0010*/ 	.short	0x0002
        /*0012*/ 	.short	0x0010
        /*0014*/ 	.byte	0x00, 0xf5, 0x21, 0x00


	//----- nvinfo : EIATTR_KPARAM_INFO
	.align		4
.L_35:
        /*0018*/ 	.byte	0x04, 0x17
        /*001a*/ 	.short	(.L_37 - .L_36)
.L_36:
        /*001c*/ 	.word	0x00000000
        /*0020*/ 	.short	0x0001
        /*0022*/ 	.short	0x0008
        /*0024*/ 	.byte	0x00, 0xf0, 0x11, 0x00


	//----- nvinfo : EIATTR_KPARAM_INFO
	.align		4
.L_37:
        /*0028*/ 	.byte	0x04, 0x17
        /*002a*/ 	.short	(.L_39 - .L_38)
.L_38:
        /*002c*/ 	.word	0x00000000
        /*0030*/ 	.short	0x0000
        /*0032*/ 	.short	0x0000
        /*0034*/ 	.byte	0x00, 0xf5, 0x21, 0x00


	//----- nvinfo : EIATTR_SPARSE_MMA_MASK
	.align		4
.L_39:
        /*0038*/ 	.byte	0x03, 0x50
        /*003a*/ 	.short	0x0000


	//----- nvinfo : EIATTR_MAXREG_COUNT
	.align		4
        /*003c*/ 	.byte	0x03, 0x1b
        /*003e*/ 	.short	0x00ff


	//----- nvinfo : EIATTR_EXTERNS
	.align		4
        /*0040*/ 	.byte	0x04, 0x0f
        /*0042*/ 	.short	(.L_41 - .L_40)


	//   ....[0]....
	.align		4
.L_40:
        /*0044*/ 	.word	index@(malloc)


	//   ....[1]....
	.align		4
        /*0048*/ 	.word	index@(free)


	//----- nvinfo : EIATTR_MERCURY_ISA_VERSION
	.align		4
.L_41:
        /*004c*/ 	.byte	0x03, 0x5f
        /*004e*/ 	.short	0x0101


	//----- nvinfo : EIATTR_VRC_CTA_INIT_COUNT
	.align		4
        /*0050*/ 	.byte	0x02, 0x4a
	.zero		1
	.zero		1


	//----- nvinfo : EIATTR_SYSCALL_OFFSETS
	.align		4
        /*0054*/ 	.byte	0x04, 0x46
        /*0056*/ 	.short	(.L_43 - .L_42)


	//   ....[0]....
.L_42:
        /*0058*/ 	.word	0x00000090


	//   ....[1]....
        /*005c*/ 	.word	0x000009d0


	//   ....[2]....
        /*0060*/ 	.word	0x000038b0


	//   ....[3]....
        /*0064*/ 	.word	0x00003900


	//----- nvinfo : EIATTR_EXIT_INSTR_OFFSETS
	.align		4
.L_43:
        /*0068*/ 	.byte	0x04, 0x1c
        /*006a*/ 	.short	(.L_45 - .L_44)


	//   ....[0]....
.L_44:
        /*006c*/ 	.word	0x00003910


	//----- nvinfo : EIATTR_CRS_STACK_SIZE
	.align		4
.L_45:
        /*0070*/ 	.byte	0x04, 0x1e
        /*0072*/ 	.short	(.L_47 - .L_46)
.L_46:
        /*0074*/ 	.word	0x00000000


	//----- nvinfo : EIATTR_CBANK_PARAM_SIZE
	.align		4
.L_47:
        /*0078*/ 	.byte	0x03, 0x19
        /*007a*/ 	.short	0x0018


	//----- nvinfo : EIATTR_PARAM_CBANK
	.align		4
        /*007c*/ 	.byte	0x04, 0x0a
        /*007e*/ 	.short	(.L_49 - .L_48)
	.align		4
.L_48:
        /*0080*/ 	.word	index@(.nv.constant0._Z21shortestPathsParallelPiiS_)
        /*0084*/ 	.short	0x0380
        /*0086*/ 	.short	0x0018


	//----- nvinfo : EIATTR_SW_WAR
	.align		4
.L_49:
        /*0088*/ 	.byte	0x04, 0x36
        /*008a*/ 	.short	(.L_51 - .L_50)
.L_50:
        /*008c*/ 	.word	0x00000008
.L_51:


//--------------------- .nv.callgraph             --------------------------
	.section	.nv.callgraph,"",@"SHT_CUDA_CALLGRAPH"
	.align	4
	.sectionentsize	8
	.align		4
        /*0000*/ 	.word	0x00000000
	.align		4
        /*0004*/ 	.word	0xffffffff
	.align		4
        /*0008*/ 	.word	index@(_Z23shortestPathsParallelV2PiS_)
	.align		4
        /*000c*/ 	.word	index@(vprintf)
	.align		4
        /*0010*/ 	.word	index@(_Z21shortestPathsParallelPiiS_)
	.align		4
        /*0014*/ 	.word	index@(free)
	.align		4
        /*0018*/ 	.word	index@(_Z21shortestPathsParallelPiiS_)
	.align		4
        /*001c*/ 	.word	index@(malloc)
	.align		4
        /*0020*/ 	.word	0x00000000
	.align		4
        /*0024*/ 	.word	0xfffffffe
	.align		4
        /*0028*/ 	.word	0x00000000
	.align		4
        /*002c*/ 	.word	0xfffffffd
	.align		4
        /*0030*/ 	.word	0x00000000
	.align		4
        /*0034*/ 	.word	0xfffffffc


//--------------------- .nv.constant4             --------------------------
	.section	.nv.constant4,"a",@progbits
	.align	8
	.align		8
.nv.constant4:
        /*0000*/ 	.dword	vprintf
	.align		8
        /*0008*/ 	.dword	$str
	.align		8
        /*0010*/ 	.dword	$str$1
	.align		8
        /*0018*/ 	.dword	malloc
	.align		8
        /*0020*/ 	.dword	free


//--------------------- .text._Z23shortestPathsParallelV2PiS_ --------------------------
	.section	.text._Z23shortestPathsParallelV2PiS_,"ax",@progbits
	.align	128
        .global         _Z23shortestPathsParallelV2PiS_
        .type           _Z23shortestPathsParallelV2PiS_,@function
        .size           _Z23shortestPathsParallelV2PiS_,(.L_x_65 - _Z23shortestPathsParallelV2PiS_)
        .other          _Z23shortestPathsParallelV2PiS_,@"STO_CUDA_ENTRY STV_DEFAULT"
_Z23shortestPathsParallelV2PiS_:
.text._Z23shortestPathsParallelV2PiS_:
[----:B------:R-:W0:Y:S01]  /*0000*/  LDC R1, c[0x0][0x37c] ;  /* 0x0000df00ff017b82 */ /* 0x000e220000000800 */
[----:B------:R-:W1:Y:S07]  /*0010*/  S2R R18, SR_TID.X ;  /* 0x0000000000127919 */ /* 0x000e6e0000002100 */
[----:B------:R-:W2:Y:S01]  /*0020*/  S2UR UR5, SR_CgaCtaId ;  /* 0x00000000000579c3 */ /* 0x000ea20000008800 */
[----:B------:R-:W3:Y:S01]  /*0030*/  LDCU UR6, c[0x0][0x2fc] ;  /* 0x00005f80ff0677ac */ /* 0x000ee20008000800 */
[----:B------:R-:W-:Y:S01]  /*0040*/  IMAD.MOV.U32 R0, RZ, RZ, 0x1 ;  /* 0x00000001ff007424 */ /* 0x000fe200078e00ff */
[----:B------:R-:W4:Y:S01]  /*0050*/  S2R R23, SR_CTAID.X ;  /* 0x0000000000177919 */ /* 0x000f220000002500 */
[----:B0-----:R-:W-:Y:S01]  /*0060*/  VIADD R1, R1, 0xfffffff8 ;  /* 0xfffffff801017836 */ /* 0x001fe20000000000 */
[----:B------:R-:W0:Y:S03]  /*0070*/  LDCU UR40, c[0x0][0x360] ;  /* 0x00006c00ff2877ac */ /* 0x000e260008000800 */
[----:B------:R-:W5:Y:S01]  /*0080*/  LDC.64 R2, c[0x0][0x380] ;  /* 0x0000e000ff027b82 */ /* 0x000f620000000a00 */
[----:B------:R-:W-:Y:S01]  /*0090*/  UMOV UR4, 0x400 ;  /* 0x0000040000047882 */ /* 0x000fe20000000000 */
[----:B------:R-:W3:Y:S01]  /*00a0*/  LDCU.64 UR36, c[0x0][0x358] ;  /* 0x00006b00ff2477ac */ /* 0x000ee20008000a00 */
[----:B--2---:R-:W-:-:S04]  /*00b0*/  ULEA UR4, UR5, UR4, 0x18 ;  /* 0x0000000405047291 */ /* 0x004fc8000f8ec0ff */
[----:B0-----:R-:W-:Y:S01]  /*00c0*/  ULEA UR38, UR40, UR4, 0x2 ;  /* 0x0000000428267291 */ /* 0x001fe2000f8e10ff */
[----:B-1----:R-:W-:-:S03]  /*00d0*/  ISETP.NE.AND P0, PT, R18, RZ, PT ;  /* 0x000000ff1200720c */ /* 0x002fc60003f05270 */
[----:B------:R-:W-:Y:S02]  /*00e0*/  ULEA UR39, UR40, UR38, 0x3 ;  /* 0x0000002628277291 */ /* 0x000fe4000f8e18ff */
[----:B----4-:R-:W-:-:S04]  /*00f0*/  IMAD R5, R23, UR40, R18 ;  /* 0x0000002817057c24 */ /* 0x010fc8000f8e0212 */
[----:B-----5:R-:W-:-:S03]  /*0100*/  IMAD.WIDE.U32 R2, R5, 0x4, R2 ;  /* 0x0000000405027825 */ /* 0x020fc600078e0002 */
[----:B------:R0:W-:Y:S04]  /*0110*/  STS.U8 [R18+UR39], RZ ;  /* 0x000000ff12007988 */ /* 0x0001e80008000027 */
[----:B------:R0:W-:Y:S01]  /*0120*/  @!P0 STS.U8 [R23+UR39], R0 ;  /* 0x0000000017008988 */ /* 0x0001e20008000027 */
[----:B------:R-:W-:Y:S06]  /*0130*/  BAR.SYNC.DEFER_BLOCKING 0x0 ;  /* 0x0000000000007b1d */ /* 0x000fec0000010000 */
[----:B---3--:R-:W2:Y:S01]  /*0140*/  LDG.E R3, desc[UR36][R2.64] ;  /* 0x0000002402037981 */ /* 0x008ea2000c1e1900 */
[----:B------:R-:W-:Y:S01]  /*0150*/  LEA R22, R18, UR4, 0x2 ;  /* 0x0000000412167c11 */ /* 0x000fe2000f8e10ff */
[----:B------:R-:W1:Y:S01]  /*0160*/  LDCU UR5, c[0x0][0x2f8] ;  /* 0x00005f00ff0577ac */ /* 0x000e620008000800 */
[----:B------:R-:W-:Y:S01]  /*0170*/  IMAD.MOV.U32 R19, RZ, RZ, RZ ;  /* 0x000000ffff137224 */ /* 0x000fe200078e00ff */
[----:B-1----:R-:W-:-:S05]  /*0180*/  IADD3 R17, P0, PT, R1, UR5, RZ ;  /* 0x0000000501117c10 */ /* 0x002fca000ff1e0ff */
[----:B------:R-:W-:Y:S01]  /*0190*/  IMAD.X R16, RZ, RZ, UR6, P0 ;  /* 0x00000006ff107e24 */ /* 0x000fe200080e06ff */
[----:B--2---:R0:W-:Y:S01]  /*01a0*/  STS [R22], R3 ;  /* 0x0000000316007388 */ /* 0x0041e20000000800 */
[----:B------:R-:W-:Y:S06]  /*01b0*/  BAR.SYNC.DEFER_BLOCKING 0x0 ;  /* 0x0000000000007b1d */ /* 0x000fec0000010000 */
.L_x_15:
[----:B------:R-:W-:Y:S01]  /*01c0*/  BAR.SYNC.DEFER_BLOCKING 0x0 ;  /* 0x0000000000007b1d */ /* 0x000fe20000010000 */
[----:B------:R-:W-:-:S13]  /*01d0*/  ISETP.NE.AND P0, PT, R23, RZ, PT ;  /* 0x000000ff1700720c */ /* 0x000fda0003f05270 */
[----:B0-----:R-:W-:Y:S05]  /*01e0*/  @P0 BRA `(.L_x_0) ;  /* 0x0000000000700947 */ /* 0x001fea0003800000 */
[----:B0-----:R-:W0:Y:S01]  /*01f0*/  LDS.S8 R0, [R18+UR39] ;  /* 0x0000002712007984 */ /* 0x001e220008000200 */
[----:B------:R-:W1:Y:S01]  /*0200*/  LDCU UR4, c[0x0][0x2f8] ;  /* 0x00005f00ff0477ac */ /* 0x000e620008000800 */
[----:B------:R-:W-:Y:S01]  /*0210*/  MOV R2, 0x0 ;  /* 0x0000000000027802 */ /* 0x000fe20000000f00 */
[----:B------:R-:W-:Y:S01]  /*0220*/  IMAD.MOV.U32 R6, RZ, RZ, R17 ;  /* 0x000000ffff067224 */ /* 0x000fe200078e0011 */
[----:B------:R-:W-:Y:S01]  /*0230*/  UIADD3 UR6, UPT, UPT, UR40, -0x1, URZ ;  /* 0xffffffff28067890 */ /* 0x000fe2000fffe0ff */
[----:B------:R-:W-:-:S03]  /*0240*/  IMAD.MOV.U32 R7, RZ, RZ, R16 ;  /* 0x000000ffff077224 */ /* 0x000fc600078e0010 */
[----:B------:R-:W2:Y:S02]  /*0250*/  LDC.64 R2, c[0x4][R2] ;  /* 0x0100000002027b82 */ /* 0x000ea40000000a00 */
[----:B------:R-:W-:-:S04]  /*0260*/  ISETP.NE.AND P0, PT, R18, UR6, PT ;  /* 0x0000000612007c0c */ /* 0x000fc8000bf05270 */
[----:B------:R-:W-:Y:S01]  /*0270*/  P2R R24, PR, RZ, 0x1 ;  /* 0x00000001ff187803 */ /* 0x000fe20000000000 */
[----:B-1----:R-:W-:Y:S01]  /*0280*/  VIADD R9, R17, -UR4 ;  /* 0x8000000411097c36 */ /* 0x002fe20008000000 */
[----:B------:R-:W1:Y:S02]  /*0290*/  LDCU.64 UR4, c[0x4][0x8] ;  /* 0x01000100ff0477ac */ /* 0x000e640008000a00 */
[----:B-1----:R-:W-:Y:S02]  /*02a0*/  IMAD.U32 R4, RZ, RZ, UR4 ;  /* 0x00000004ff047e24 */ /* 0x002fe4000f8e00ff */
[----:B0-----:R0:W-:Y:S01]  /*02b0*/  STL [R9], R0 ;  /* 0x0000000009007387 */ /* 0x0011e20000100800 */
[----:B------:R-:W-:-:S07]  /*02c0*/  IMAD.U32 R5, RZ, RZ, UR5 ;  /* 0x00000005ff057e24 */ /* 0x000fce000f8e00ff */
[----:B------:R-:W-:-:S07]  /*02d0*/  LEPC R20, `(.L_x_1) ;  /* 0x000000001014794e */ /* 0x000fce0000000000 */
[----:B0-2---:R-:W-:Y:S05]  /*02e0*/  CALL.ABS.NOINC R2 ;  /* 0x0000000002007343 */ /* 0x005fea0003c00000 */
.L_x_1:
[----:B------:R-:W-:Y:S01]  /*02f0*/  ISETP.NE.AND P6, PT, R24, RZ, PT ;  /* 0x000000ff1800720c */ /* 0x000fe20003fc5270 */
[----:B------:R-:W-:-:S12]  /*0300*/  BSSY.RECONVERGENT B6, `(.L_x_0) ;  /* 0x000000a000067945 */ /* 0x000fd80003800200 */
[----:B------:R-:W-:Y:S05]  /*0310*/  @P6 BRA `(.L_x_2) ;  /* 0x0000000000206947 */ /* 0x000fea0003800000 */
[----:B------:R-:W-:Y:S01]  /*0320*/  MOV R2, 0x0 ;  /* 0x0000000000027802 */ /* 0x000fe20000000f00 */
[----:B------:R-:W0:Y:S01]  /*0330*/  LDCU.64 UR4, c[0x4][0x10] ;  /* 0x01000200ff0477ac */ /* 0x000e220008000a00 */
[----:B------:R-:W-:-:S04]  /*0340*/  CS2R R6, SRZ ;  /* 0x0000000000067805 */ /* 0x000fc8000001ff00 */
[----:B------:R-:W1:Y:S01]  /*0350*/  LDC.64 R2, c[0x4][R2] ;  /* 0x0100000002027b82 */ /* 0x000e620000000a00 */
[----:B0-----:R-:W-:Y:S02]  /*0360*/  IMAD.U32 R4, RZ, RZ, UR4 ;  /* 0x00000004ff047e24 */ /* 0x001fe4000f8e00ff */
[----:B------:R-:W-:-:S07]  /*0370*/  IMAD.U32 R5, RZ, RZ, UR5 ;  /* 0x00000005ff057e24 */ /* 0x000fce000f8e00ff */
[----:B------:R-:W-:-:S07]  /*0380*/  LEPC R20, `(.L_x_2) ;  /* 0x000000001014794e */ /* 0x000fce0000000000 */
[----:B-1----:R-:W-:Y:S05]  /*0390*/  CALL.ABS.NOINC R2 ;  /* 0x0000000002007343 */ /* 0x002fea0003c00000 */
.L_x_2:
[----:B------:R-:W-:Y:S05]  /*03a0*/  BSYNC.RECONVERGENT B6 ;  /* 0x0000000000067941 */ /* 0x000fea0003800200 */
.L_x_0:
[----:B0-----:R-:W0:Y:S01]  /*03b0*/  LDC R0, c[0x0][0x360] ;  /* 0x0000d800ff007b82 */ /* 0x001e220000000800 */
[----:B------:R-:W-:-:S13]  /*03c0*/  ISETP.NE.AND P0, PT, R18, RZ, PT ;  /* 0x000000ff1200720c */ /* 0x000fda0003f05270 */
[----:B------:R-:W-:Y:S05]  /*03d0*/  @P0 BRA `(.L_x_3) ;  /* 0x0000000000300947 */ /* 0x000fea0003800000 */
[----:B------:R-:W-:Y:S01]  /*03e0*/  BSSY.RECONVERGENT B0, `(.L_x_4) ;  /* 0x000000a000007945 */ /* 0x000fe20003800200 */
[----:B------:R-:W-:-:S07]  /*03f0*/  IMAD.MOV.U32 R2, RZ, RZ, RZ ;  /* 0x000000ffff027224 */ /* 0x000fce00078e00ff */
.L_x_6:
[----:B------:R-:W1:Y:S02]  /*0400*/  LDS.U8 R3, [R2+UR39] ;  /* 0x0000002702037984 */ /* 0x000e640008000000 */
[----:B-1----:R-:W-:Y:S02]  /*0410*/  ISETP.NE.AND P0, PT, R3, RZ, PT ;  /* 0x000000ff0300720c */ /* 0x002fe40003f05270 */
[----:B------:R-:W-:-:S11]  /*0420*/  PRMT R3, RZ, 0x7610, R3 ;  /* 0x00007610ff037816 */ /* 0x000fd60000000003 */
[----:B------:R-:W-:Y:S05]  /*0430*/  @!P0 BRA `(.L_x_5) ;  /* 0x0000000000108947 */ /* 0x000fea0003800000 */
[----:B------:R-:W-:-:S05]  /*0440*/  VIADD R2, R2, 0x1 ;  /* 0x0000000102027836 */ /* 0x000fca0000000000 */
[----:B------:R-:W-:-:S13]  /*0450*/  ISETP.NE.AND P0, PT, R2, UR40, PT ;  /* 0x0000002802007c0c */ /* 0x000fda000bf05270 */
[----:B------:R-:W-:Y:S05]  /*0460*/  @P0 BRA `(.L_x_6) ;  /* 0xfffffffc00e40947 */ /* 0x000fea000383ffff */
[----:B------:R-:W-:-:S07]  /*0470*/  IMAD.MOV.U32 R3, RZ, RZ, 0x1 ;  /* 0x00000001ff037424 */ /* 0x000fce00078e00ff */
.L_x_5:
[----:B------:R-:W-:Y:S05]  /*0480*/  BSYNC.RECONVERGENT B0 ;  /* 0x0000000000007941 */ /* 0x000fea0003800200 */
.L_x_4:
[----:B0-----:R1:W-:Y:S02]  /*0490*/  STS.U8 [R0+UR39], R3 ;  /* 0x0000000300007988 */ /* 0x0013e40008000027 */
.L_x_3:
[----:B------:R-:W-:Y:S05]  /*04a0*/  WARPSYNC.ALL ;  /* 0x0000000000007948 */ /* 0x000fea0003800000 */
[----:B------:R-:W-:Y:S01]  /*04b0*/  BAR.SYNC.DEFER_BLOCKING 0x0 ;  /* 0x0000000000007b1d */ /* 0x000fe20000010000 */
[----:B------:R-:W-:-:S05]  /*04c0*/  ISETP.GT.U32.AND P0, PT, R19, 0x8b, PT ;  /* 0x0000008b1300780c */ /* 0x000fca0003f04070 */
[----:B0-----:R-:W0:Y:S02]  /*04d0*/  LDS.U8 R2, [R0+UR39] ;  /* 0x0000002700027984 */ /* 0x001e240008000000 */
[----:B0-----:R-:W-:-:S13]  /*04e0*/  ISETP.NE.OR P0, PT, R2, RZ, P0 ;  /* 0x000000ff0200720c */ /* 0x001fda0000705670 */
[----:B------:R-:W-:Y:S05]  /*04f0*/  @P0 BRA `(.L_x_7) ;  /* 0x0000000400380947 */ /* 0x000fea0003800000 */
[----:B------:R-:W-:Y:S01]  /*0500*/  BAR.SYNC.DEFER_BLOCKING 0x0 ;  /* 0x0000000000007b1d */ /* 0x000fe20000010000 */
[----:B-1----:R-:W-:Y:S01]  /*0510*/  LEA R3, R18, UR38, 0x2 ;  /* 0x0000002612037c11 */ /* 0x002fe2000f8e10ff */
[----:B------:R-:W-:-:S04]  /*0520*/  UISETP.GE.U32.AND UP0, UPT, UR40, 0x2, UPT ;  /* 0x000000022800788c */ /* 0x000fc8000bf06070 */
[----:B------:R-:W-:Y:S01]  /*0530*/  IMAD R5, R0, 0x4, R3 ;  /* 0x0000000400057824 */ /* 0x000fe200078e0203 */
[----:B------:R-:W0:Y:S04]  /*0540*/  LDS R2, [R22] ;  /* 0x0000000016027984 */ /* 0x000e280000000800 */
[----:B0-----:R0:W-:Y:S04]  /*0550*/  STS [R3], R2 ;  /* 0x0000000203007388 */ /* 0x0011e80000000800 */
[----:B------:R0:W-:Y:S01]  /*0560*/  STS [R5], R18 ;  /* 0x0000001205007388 */ /* 0x0001e20000000800 */
[----:B------:R-:W-:Y:S06]  /*0570*/  BAR.SYNC.DEFER_BLOCKING 0x0 ;  /* 0x0000000000007b1d */ /* 0x000fec0000010000 */
[----:B------:R-:W-:Y:S05]  /*0580*/  BRA.U !UP0, `(.L_x_8) ;  /* 0x0000000108a07547 */ /* 0x000fea000b800000 */
[----:B0-----:R-:W-:-:S07]  /*0590*/  IMAD.MOV.U32 R2, RZ, RZ, 0x1 ;  /* 0x00000001ff027424 */ /* 0x001fce00078e00ff */
.L_x_13:
[----:B------:R-:W-:Y:S01]  /*05a0*/  IMAD.SHL.U32 R7, R2, 0x2, RZ ;  /* 0x0000000202077824 */ /* 0x000fe200078e00ff */
[----:B------:R-:W-:Y:S03]  /*05b0*/  BSSY.RECONVERGENT B0, `(.L_x_9) ;  /* 0x0000021000007945 */ /* 0x000fe60003800200 */
[----:B------:R-:W-:-:S05]  /*05c0*/  IMAD R3, R7, R18, RZ ;  /* 0x0000001207037224 */ /* 0x000fca00078e02ff */
[----:B------:R-:W-:-:S13]  /*05d0*/  ISETP.GE.U32.AND P0, PT, R3, UR40, PT ;  /* 0x0000002803007c0c */ /* 0x000fda000bf06070 */
[----:B0-----:R-:W-:Y:S05]  /*05e0*/  @P0 BRA `(.L_x_10) ;  /* 0x0000000000740947 */ /* 0x001fea0003800000 */
[----:B------:R-:W-:Y:S01]  /*05f0*/  LEA R9, R3, UR38, 0x2 ;  /* 0x0000002603097c11 */ /* 0x000fe2000f8e10ff */
[----:B------:R-:W-:Y:S04]  /*0600*/  BSSY.RECONVERGENT B1, `(.L_x_11) ;  /* 0x0000019000017945 */ /* 0x000fe80003800200 */
[--C-:B------:R-:W-:Y:S01]  /*0610*/  IMAD R6, R0, 0x4, R9.reuse ;  /* 0x0000000400067824 */ /* 0x100fe200078e0209 */
[----:B------:R-:W-:Y:S03]  /*0620*/  LDS R13, [R9] ;  /* 0x00000000090d7984 */ /* 0x000fe60000000800 */
[C---:B------:R-:W-:Y:S01]  /*0630*/  IMAD R3, R2.reuse, 0x4, R6 ;  /* 0x0000000402037824 */ /* 0x040fe200078e0206 */
[----:B------:R-:W0:Y:S01]  /*0640*/  LDS R8, [R6] ;  /* 0x0000000006087984 */ /* 0x000e220000000800 */
[----:B------:R-:W-:-:S03]  /*0650*/  IMAD R2, R2, 0x4, R9 ;  /* 0x0000000402027824 */ /* 0x000fc600078e0209 */
[----:B------:R-:W1:Y:S04]  /*0660*/  LDS R11, [R3] ;  /* 0x00000000030b7984 */ /* 0x000e680000000800 */
[----:B------:R-:W-:Y:S04]  /*0670*/  LDS R4, [R2] ;  /* 0x0000000002047984 */ /* 0x000fe80000000800 */
[----:B0-----:R-:W0:Y:S04]  /*0680*/  LDS.U8 R10, [R8+UR39] ;  /* 0x00000027080a7984 */ /* 0x001e280008000000 */
[----:B-1----:R-:W1:Y:S01]  /*0690*/  LDS.U8 R12, [R11+UR39] ;  /* 0x000000270b0c7984 */ /* 0x002e620008000000 */
[----:B------:R-:W-:Y:S01]  /*06a0*/  IMAD.MOV.U32 R5, RZ, RZ, R11 ;  /* 0x000000ffff057224 */ /* 0x000fe200078e000b */
[----:B0-----:R-:W-:-:S02]  /*06b0*/  ISETP.NE.AND P4, PT, R10, RZ, PT ;  /* 0x000000ff0a00720c */ /* 0x001fc40003f85270 */
[----:B-1----:R-:W-:-:S04]  /*06c0*/  ISETP.NE.AND P1, PT, R12, RZ, PT ;  /* 0x000000ff0c00720c */ /* 0x002fc80003f25270 */
[----:B------:R-:W-:-:S04]  /*06d0*/  ISETP.NE.AND P2, PT, R10, RZ, !P1 ;  /* 0x000000ff0a00720c */ /* 0x000fc80004f45270 */
[----:B------:R-:W-:-:S09]  /*06e0*/  ISETP.NE.OR P3, PT, R10, RZ, P2 ;  /* 0x000000ff0a00720c */ /* 0x000fd20001765670 */
[----:B------:R-:W-:Y:S02]  /*06f0*/  @!P2 ISETP.NE.AND P0, PT, R12, RZ, PT ;  /* 0x000000ff0c00a20c */ /* 0x000fe40003f05270 */
[----:B------:R-:W-:-:S04]  /*0700*/  @!P2 VIMNMX R3, PT, PT, R13, R4, PT ;  /* 0x000000040d03a248 */ /* 0x000fc80003fe0100 */
[----:B------:R-:W-:-:S05]  /*0710*/  @!P3 SEL R3, R13, R3, P0 ;  /* 0x000000030d03b207 */ /* 0x000fca0000000000 */
[----:B------:R-:W-:Y:S01]  /*0720*/  @!P2 IMAD.MOV.U32 R4, RZ, RZ, R3 ;  /* 0x000000ffff04a224 */ /* 0x000fe200078e0003 */
[----:B------:R-:W-:Y:S06]  /*0730*/  @!P1 BRA P4, `(.L_x_12) ;  /* 0x0000000000149947 */ /* 0x000fec0002000000 */
[----:B------:R-:W-:Y:S01]  /*0740*/  ISETP.NE.AND P0, PT, R12, RZ, PT ;  /* 0x000000ff0c00720c */ /* 0x000fe20003f05270 */
[----:B------:R-:W-:-:S03]  /*0750*/  IMAD.MOV.U32 R5, RZ, RZ, R8 ;  /* 0x000000ffff057224 */ /* 0x000fc600078e0008 */
[----:B------:R-:W-:-:S13]  /*0760*/  ISETP.EQ.AND P0, PT, R10, RZ, P0 ;  /* 0x000000ff0a00720c */ /* 0x000fda0000702270 */
[----:B------:R-:W-:-:S04]  /*0770*/  @!P0 ISETP.NE.AND P1, PT, R13, R4, PT ;  /* 0x000000040d00820c */ /* 0x000fc80003f25270 */
[----:B------:R-:W-:-:S09]  /*0780*/  @!P0 SEL R5, R8, R11, !P1 ;  /* 0x0000000b08058207 */ /* 0x000fd20004800000 */
.L_x_12:
[----:B------:R-:W-:Y:S05]  /*0790*/  BSYNC.RECONVERGENT B1 ;  /* 0x0000000000017941 */ /* 0x000fea0003800200 */
.L_x_11:
[----:B------:R0:W-:Y:S04]  /*07a0*/  STS [R6], R5 ;  /* 0x0000000506007388 */ /* 0x0001e80000000800 */
[----:B------:R0:W-:Y:S02]  /*07b0*/  STS [R9], R4 ;  /* 0x0000000409007388 */ /* 0x0001e40000000800 */
.L_x_10:
[----:B------:R-:W-:Y:S05]  /*07c0*/  BSYNC.RECONVERGENT B0 ;  /* 0x0000000000007941 */ /* 0x000fea0003800200 */
.L_x_9:
[----:B------:R-:W-:Y:S01]  /*07d0*/  BAR.SYNC.DEFER_BLOCKING 0x0 ;  /* 0x0000000000007b1d */ /* 0x000fe20000010000 */
[----:B------:R-:W-:Y:S01]  /*07e0*/  ISETP.GE.U32.AND P0, PT, R7, UR40, PT ;  /* 0x0000002807007c0c */ /* 0x000fe2000bf06070 */
[----:B------:R-:W-:-:S12]  /*07f0*/  IMAD.MOV.U32 R2, RZ, RZ, R7 ;  /* 0x000000ffff027224 */ /* 0x000fd800078e0007 */
[----:B------:R-:W-:Y:S05]  /*0800*/  @!P0 BRA `(.L_x_13) ;  /* 0xfffffffc00648947 */ /* 0x000fea000383ffff */
.L_x_8:
[----:B------:R-:W-:Y:S01]  /*0810*/  BAR.SYNC.DEFER_BLOCKING 0x0 ;  /* 0x0000000000007b1d */ /* 0x000fe20000010000 */
[----:B------:R-:W-:Y:S01]  /*0820*/  ISETP.NE.AND P0, PT, R18, RZ, PT ;  /* 0x000000ff1200720c */ /* 0x000fe20003f05270 */
[----:B------:R-:W-:Y:S01]  /*0830*/  UIMAD UR4, UR40, -0x4, UR39 ;  /* 0xfffffffc280478a4 */ /* 0x000fe2000f8e0227 */
[----:B0-----:R-:W-:-:S11]  /*0840*/  IMAD.MOV.U32 R3, RZ, RZ, 0x1 ;  /* 0x00000001ff037424 */ /* 0x001fd600078e00ff */
[----:B------:R-:W0:Y:S04]  /*0850*/  @!P0 LDS R0, [UR4] ;  /* 0x00000004ff008984 */ /* 0x000e280008000800 */
[----:B0-----:R-:W-:Y:S01]  /*0860*/  @!P0 STS.U8 [R0+UR39], R3 ;  /* 0x0000000300008988 */ /* 0x001fe20008000027 */
[----:B------:R-:W-:Y:S06]  /*0870*/  BAR.SYNC.DEFER_BLOCKING 0x0 ;  /* 0x0000000000007b1d */ /* 0x000fec0000010000 */
[----:B------:R-:W0:Y:S02]  /*0880*/  LDS.U8 R2, [R18+UR39] ;  /* 0x0000002712027984 */ /* 0x000e240008000000 */
[----:B0-----:R-:W-:-:S13]  /*0890*/  ISETP.NE.AND P0, PT, R2, RZ, PT ;  /* 0x000000ff0200720c */ /* 0x001fda0003f05270 */
[----:B------:R-:W-:Y:S05]  /*08a0*/  @P0 BRA `(.L_x_14) ;  /* 0x00000000003c0947 */ /* 0x000fea0003800000 */
[----:B------:R-:W0:Y:S01]  /*08b0*/  LDS R5, [UR4] ;  /* 0x00000004ff057984 */ /* 0x000e220008000800 */
[----:B------:R-:W1:Y:S01]  /*08c0*/  LDC.64 R2, c[0x0][0x380] ;  /* 0x0000e000ff027b82 */ /* 0x000e620000000a00 */
[----:B0-----:R-:W-:-:S04]  /*08d0*/  IMAD R7, R5, UR40, R18 ;  /* 0x0000002805077c24 */ /* 0x001fc8000f8e0212 */
[----:B-1----:R-:W-:-:S06]  /*08e0*/  IMAD.WIDE R2, R7, 0x4, R2 ;  /* 0x0000000407027825 */ /* 0x002fcc00078e0202 */
[----:B------:R-:W2:Y:S01]  /*08f0*/  LDG.E R2, desc[UR36][R2.64] ;  /* 0x0000002402027981 */ /* 0x000ea2000c1e1900 */
[----:B------:R-:W-:Y:S01]  /*0900*/  MOV R0, 0x400 ;  /* 0x0000040000007802 */ /* 0x000fe20000000f00 */
[----:B------:R-:W-:Y:S05]  /*0910*/  WARPSYNC.ALL ;  /* 0x0000000000007948 */ /* 0x000fea0003800000 */
[----:B------:R-:W0:Y:S02]  /*0920*/  S2R R7, SR_CgaCtaId ;  /* 0x0000000000077919 */ /* 0x000e240000008800 */
[----:B0-----:R-:W-:-:S05]  /*0930*/  LEA R0, R7, R0, 0x18 ;  /* 0x0000000007007211 */ /* 0x001fca00078ec0ff */
[----:B------:R-:W-:Y:S02]  /*0940*/  IMAD R0, R5, 0x4, R0 ;  /* 0x0000000405007824 */ /* 0x000fe400078e0200 */
[----:B------:R-:W-:Y:S04]  /*0950*/  LDS R5, [R22] ;  /* 0x0000000016057984 */ /* 0x000fe80000000800 */
[----:B------:R-:W2:Y:S02]  /*0960*/  LDS R0, [R0] ;  /* 0x0000000000007984 */ /* 0x000ea40000000800 */
[----:B--2---:R-:W-:-:S05]  /*0970*/  VIADDMNMX R5, R0, R2, R5, PT ;  /* 0x0000000200057246 */ /* 0x004fca0003800105 */
[----:B------:R0:W-:Y:S01]  /*0980*/  STS [R22], R5 ;  /* 0x0000000516007388 */ /* 0x0001e20000000800 */
[----:B------:R-:W-:Y:S06]  /*0990*/  BAR.SYNC.DEFER_BLOCKING 0x0 ;  /* 0x0000000000007b1d */ /* 0x000fec0000010000 */
.L_x_14:
[----:B------:R-:W-:Y:S05]  /*09a0*/  WARPSYNC.ALL ;  /* 0x0000000000007948 */ /* 0x000fea0003800000 */
[----:B------:R-:W-:Y:S01]  /*09b0*/  BAR.SYNC.DEFER_BLOCKING 0x0 ;  /* 0x0000000000007b1d */ /* 0x000fe20000010000 */
[----:B------:R-:W-:-:S05]  /*09c0*/  VIADD R19, R19, 0x1 ;  /* 0x0000000113137836 */ /* 0x000fca0000000000 */
[----:B------:R-:W-:Y:S05]  /*09d0*/  BRA `(.L_x_15) ;  /* 0xfffffff400f87947 */ /* 0x000fea000383ffff */
.L_x_7:
[----:B-1----:R-:W0:Y:S01]  /*09e0*/  S2R R0, SR_TID.X ;  /* 0x0000000000007919 */ /* 0x002e220000002100 */
[----:B------:R-:W1:Y:S01]  /*09f0*/  LDC.64 R2, c[0x0][0x388] ;  /* 0x0000e200ff027b82 */ /* 0x000e620000000a00 */
[----:B------:R-:W2:Y:S01]  /*0a00*/  LDS R5, [R22] ;  /* 0x0000000016057984 */ /* 0x000ea20000000800 */
[----:B0-----:R-:W-:-:S04]  /*0a10*/  IMAD R23, R23, UR40, R0 ;  /* 0x0000002817177c24 */ /* 0x001fc8000f8e0200 */
[----:B-1----:R-:W-:-:S05]  /*0a20*/  IMAD.WIDE.U32 R2, R23, 0x4, R2 ;  /* 0x0000000417027825 */ /* 0x002fca00078e0002 */
[----:B--2---:R-:W-:Y:S01]  /*0a30*/  STG.E desc[UR36][R2.64], R5 ;  /* 0x0000000502007986 */ /* 0x004fe2000c101924 */
[----:B------:R-:W-:Y:S05]  /*0a40*/  EXIT ;  /* 0x000000000000794d */ /* 0x000fea0003800000 */
.L_x_16:
[----:B------:R-:W-:-:S00]  /*0a50*/  BRA `(.L_x_16) ;  /* 0xfffffffc00fc7947 */ /* 0x000fc0000383ffff */
[----:B------:R-:W-:-:S00]  /*0a60*/  NOP ;  /* 0x0000000000007918 */ /* 0x000fc00000000000 */
        /* <DEDUP_REMOVED lines=9> */
.L_x_65:


//--------------------- .text._Z21shortestPathsParallelPiiS_ --------------------------
	.section	.text._Z21shortestPathsParallelPiiS_,"ax",@progbits
	.align	128
        .global         _Z21shortestPathsParallelPiiS_
        .type           _Z21shortestPathsParallelPiiS_,@function
        .size           _Z21shortestPathsParallelPiiS_,(.L_x_66 - _Z21shortestPathsParallelPiiS_)
        .other          _Z21shortestPathsParallelPiiS_,@"STO_CUDA_ENTRY STV_DEFAULT"
_Z21shortestPathsParallelPiiS_:
.text._Z21shortestPathsParallelPiiS_:
[----:B------:R-:W0:Y:S08]  /*0000*/  LDC R1, c[0x0][0x37c] ;  /* 0x0000df00ff017b82 */ /* 0x000e300000000800 */
[----:B------:R-:W1:Y:S01]  /*0010*/  LDC R16, c[0x0][0x388] ;  /* 0x0000e200ff107b82 */ /* 0x000e620000000800 */
[----:B------:R-:W-:Y:S01]  /*0020*/  MOV R0, 0x18 ;  /* 0x0000001800007802 */ /* 0x000fe20000000f00 */
[----:B------:R-:W2:Y:S06]  /*0030*/  LDCU UR4, c[0x0][0x388] ;  /* 0x00007100ff0477ac */ /* 0x000eac0008000800 */
[----:B------:R3:W4:Y:S01]  /*0040*/  LDC.64 R2, c[0x4][R0] ;  /* 0x0100000000027b82 */ /* 0x0007220000000a00 */
[----:B--2---:R-:W-:Y:S01]  /*0050*/  IMAD.U32 R4, RZ, RZ, UR4 ;  /* 0x00000004ff047e24 */ /* 0x004fe2000f8e00ff */
[----:B-1----:R-:W-:-:S05]  /*0060*/  SHF.R.S32.HI R16, RZ, 0x1f, R16 ;  /* 0x0000001fff107819 */ /* 0x002fca0000011410 */
[----:B0--3--:R-:W-:-:S07]  /*0070*/  IMAD.MOV.U32 R5, RZ, RZ, R16 ;  /* 0x000000ffff057224 */ /* 0x009fce00078e0010 */
[----:B------:R-:W-:-:S07]  /*0080*/  LEPC R20, `(.L_x_17) ;  /* 0x000000001014794e */ /* 0x000fce0000000000 */
[----:B----4-:R-:W-:Y:S05]  /*0090*/  CALL.ABS.NOINC R2 ;  /* 0x0000000002007343 */ /* 0x010fea0003c00000 */
.L_x_17:
[----:B------:R-:W0:Y:S01]  /*00a0*/  LDC R17, c[0x0][0x388] ;  /* 0x0000e200ff117b82 */ /* 0x000e220000000800 */
[----:B------:R-:W1:Y:S01]  /*00b0*/  S2R R23, SR_TID.X ;  /* 0x0000000000177919 */ /* 0x000e620000002100 */
[----:B------:R-:W-:Y:S02]  /*00c0*/  IMAD.MOV.U32 R22, RZ, RZ, R4 ;  /* 0x000000ffff167224 */ /* 0x000fe400078e0004 */
[----:B------:R-:W-:-:S04]  /*00d0*/  IMAD.MOV.U32 R2, RZ, RZ, R5 ;  /* 0x000000ffff027224 */ /* 0x000fc800078e0005 */
[----:B------:R-:W2:Y:S01]  /*00e0*/  LDC.64 R18, c[0x0][0x358] ;  /* 0x0000d600ff127b82 */ /* 0x000ea20000000a00 */
[----:B0-----:R-:W-:-:S04]  /*00f0*/  ISETP.GE.AND P0, PT, R17, 0x1, PT ;  /* 0x000000011100780c */ /* 0x001fc80003f06270 */
[----:B------:R-:W-:-:S09]  /*0100*/  P2R R0, PR, RZ, 0x1 ;  /* 0x00000001ff007803 */ /* 0x000fd20000000000 */
[----:B-12---:R-:W-:Y:S05]  /*0110*/  @!P0 BRA `(.L_x_18) ;  /* 0x0000000800008947 */ /* 0x006fea0003800000 */
[C---:B------:R-:W-:Y:S01]  /*0120*/  VIADD R0, R17.reuse, 0xffffffff ;  /* 0xffffffff11007836 */ /* 0x040fe20000000000 */
[----:B------:R-:W-:Y:S01]  /*0130*/  LOP3.LUT R6, R17, 0xf, RZ, 0xc0, !PT ;  /* 0x0000000f11067812 */ /* 0x000fe200078ec0ff */
[----:B------:R-:W-:-:S03]  /*0140*/  IMAD.MOV.U32 R3, RZ, RZ, RZ ;  /* 0x000000ffff037224 */ /* 0x000fc600078e00ff */
[----:B------:R-:W-:Y:S02]  /*0150*/  ISETP.GE.U32.AND P0, PT, R0, 0xf, PT ;  /* 0x0000000f0000780c */ /* 0x000fe40003f06070 */
[----:B------:R-:W-:-:S11]  /*0160*/  ISETP.NE.AND P1, PT, R6, RZ, PT ;  /* 0x000000ff0600720c */ /* 0x000fd60003f25270 */
[----:B------:R-:W-:Y:S05]  /*0170*/  @!P0 BRA `(.L_x_19) ;  /* 0x0000000000e48947 */ /* 0x000fea0003800000 */
[----:B------:R-:W-:Y:S01]  /*0180*/  BSSY.RECONVERGENT B0, `(.L_x_19) ;  /* 0x0000038000007945 */ /* 0x000fe20003800200 */
[----:B------:R-:W-:Y:S01]  /*0190*/  LOP3.LUT R3, R17, 0x7ffffff0, RZ, 0xc0, !PT ;  /* 0x7ffffff011037812 */ /* 0x000fe200078ec0ff */
[----:B------:R-:W-:-:S07]  /*01a0*/  IMAD.MOV.U32 R0, RZ, RZ, RZ ;  /* 0x000000ffff007224 */ /* 0x000fce00078e00ff */
.L_x_20:
[C---:B0-----:R-:W-:Y:S01]  /*01b0*/  IADD3 R4, P0, PT, R0.reuse, R22, RZ ;  /* 0x0000001600047210 */ /* 0x041fe20007f1e0ff */
[----:B------:R-:W-:Y:S01]  /*01c0*/  VIADD R0, R0, 0x10 ;  /* 0x0000001000007836 */ /* 0x000fe20000000000 */
[C---:B------:R-:W-:Y:S02]  /*01d0*/  R2UR UR4, R18.reuse ;  /* 0x00000000120472ca */ /* 0x040fe400000e0000 */
[C---:B------:R-:W-:Y:S01]  /*01e0*/  R2UR UR5, R19.reuse ;  /* 0x00000000130572ca */ /* 0x040fe200000e0000 */
[----:B------:R-:W-:Y:S01]  /*01f0*/  IMAD.X R5, RZ, RZ, R2, P0 ;  /* 0x000000ffff057224 */ /* 0x000fe200000e0602 */
[C---:B------:R-:W-:Y:S02]  /*0200*/  R2UR UR6, R18.reuse ;  /* 0x00000000120672ca */ /* 0x040fe400000e0000 */
[----:B------:R-:W-:Y:S02]  /*0210*/  R2UR UR7, R19 ;  /* 0x00000000130772ca */ /* 0x000fe400000e0000 */
[----:B------:R-:W-:-:S02]  /*0220*/  R2UR UR8, R18 ;  /* 0x00000000120872ca */ /* 0x000fc400000e0000 */
[C---:B------:R-:W-:Y:S02]  /*0230*/  R2UR UR9, R19.reuse ;  /* 0x00000000130972ca */ /* 0x040fe400000e0000 */
[C---:B------:R-:W-:Y:S02]  /*0240*/  R2UR UR10, R18.reuse ;  /* 0x00000000120a72ca */ /* 0x040fe400000e0000 */
[C---:B------:R-:W-:Y:S01]  /*0250*/  R2UR UR11, R19.reuse ;  /* 0x00000000130b72ca */ /* 0x040fe200000e0000 */
[----:B------:R0:W-:Y:S01]  /*0260*/  ST.E.U8 desc[UR4][R4.64], RZ ;  /* 0x000000ff04007985 */ /* 0x0001e2000c101104 */
[C---:B------:R-:W-:Y:S02]  /*0270*/  R2UR UR12, R18.reuse ;  /* 0x00000000120c72ca */ /* 0x040fe400000e0000 */
[----:B------:R-:W-:Y:S01]  /*0280*/  R2UR UR13, R19 ;  /* 0x00000000130d72ca */ /* 0x000fe200000e0000 */
[----:B------:R0:W-:Y:S01]  /*0290*/  ST.E.U8 desc[UR6][R4.64+0x1], RZ ;  /* 0x000001ff04007985 */ /* 0x0001e2000c101106 */
[----:B------:R-:W-:-:S02]  /*02a0*/  R2UR UR14, R18 ;  /* 0x00000000120e72ca */ /* 0x000fc400000e0000 */
[C---:B------:R-:W-:Y:S01]  /*02b0*/  R2UR UR15, R19.reuse ;  /* 0x00000000130f72ca */ /* 0x040fe200000e0000 */
[----:B------:R0:W-:Y:S01]  /*02c0*/  ST.E.U8 desc[UR8][R4.64+0x2], RZ ;  /* 0x000002ff04007985 */ /* 0x0001e2000c101108 */
        /* <DEDUP_REMOVED lines=27> */
[----:B------:R-:W-:Y:S02]  /*0480*/  R2UR UR34, R18 ;  /* 0x00000000122272ca */ /* 0x000fe400000e0000 */
[----:B------:R-:W-:Y:S01]  /*0490*/  R2UR UR35, R19 ;  /* 0x00000000132372ca */ /* 0x000fe200000e0000 */
[----:B------:R0:W-:Y:S01]  /*04a0*/  ST.E.U8 desc[UR28][R4.64+0xc], RZ ;  /* 0x00000cff04007985 */ /* 0x0001e2000c10111c */
[----:B------:R-:W-:-:S03]  /*04b0*/  ISETP.NE.AND P0, PT, R0, R3, PT ;  /* 0x000000030000720c */ /* 0x000fc60003f05270 */
[----:B------:R0:W-:Y:S04]  /*04c0*/  ST.E.U8 desc[UR30][R4.64+0xd], RZ ;  /* 0x00000dff04007985 */ /* 0x0001e8000c10111e */
[----:B------:R0:W-:Y:S04]  /*04d0*/  ST.E.U8 desc[UR32][R4.64+0xe], RZ ;  /* 0x00000eff04007985 */ /* 0x0001e8000c101120 */
[----:B------:R0:W-:Y:S02]  /*04e0*/  ST.E.U8 desc[UR34][R4.64+0xf], RZ ;  /* 0x00000fff04007985 */ /* 0x0001e4000c101122 */
[----:B------:R-:W-:Y:S05]  /*04f0*/  @P0 BRA `(.L_x_20) ;  /* 0xfffffffc002c0947 */ /* 0x000fea000383ffff */
[----:B------:R-:W-:Y:S05]  /*0500*/  BSYNC.RECONVERGENT B0 ;  /* 0x0000000000007941 */ /* 0x000fea0003800200 */
.L_x_19:
[----:B------:R-:W-:Y:S04]  /*0510*/  BSSY.RECONVERGENT B0, `(.L_x_18) ;  /* 0x0000040000007945 */ /* 0x000fe80003800200 */
[----:B------:R-:W-:Y:S05]  /*0520*/  @!P1 BRA `(.L_x_21) ;  /* 0x0000000000f89947 */ /* 0x000fea0003800000 */
[----:B------:R-:W-:Y:S02]  /*0530*/  ISETP.GE.U32.AND P0, PT, R6, 0x8, PT ;  /* 0x000000080600780c */ /* 0x000fe40003f06070 */
[----:B------:R-:W-:-:S04]  /*0540*/  LOP3.LUT R7, R17, 0x7, RZ, 0xc0, !PT ;  /* 0x0000000711077812 */ /* 0x000fc800078ec0ff */
[----:B------:R-:W-:-:S07]  /*0550*/  ISETP.NE.AND P1, PT, R7, RZ, PT ;  /* 0x000000ff0700720c */ /* 0x000fce0003f25270 */
[----:B------:R-:W-:Y:S06]  /*0560*/  @!P0 BRA `(.L_x_22) ;  /* 0x00000000006c8947 */ /* 0x000fec0003800000 */
[C---:B------:R-:W-:Y:S02]  /*0570*/  R2UR UR4, R18.reuse ;  /* 0x00000000120472ca */ /* 0x040fe400000e0000 */
[C---:B------:R-:W-:Y:S02]  /*0580*/  R2UR UR5, R19.reuse ;  /* 0x00000000130572ca */ /* 0x040fe400000e0000 */
[C---:B------:R-:W-:Y:S02]  /*0590*/  R2UR UR6, R18.reuse ;  /* 0x00000000120672ca */ /* 0x040fe400000e0000 */
[C---:B------:R-:W-:Y:S02]  /*05a0*/  R2UR UR7, R19.reuse ;  /* 0x00000000130772ca */ /* 0x040fe400000e0000 */
[----:B------:R-:W-:Y:S02]  /*05b0*/  R2UR UR8, R18 ;  /* 0x00000000120872ca */ /* 0x000fe400000e0000 */
[----:B------:R-:W-:-:S02]  /*05c0*/  R2UR UR9, R19 ;  /* 0x00000000130972ca */ /* 0x000fc400000e0000 */
        /* <DEDUP_REMOVED lines=8> */
[----:B------:R-:W-:Y:S02]  /*0650*/  R2UR UR18, R18 ;  /* 0x00000000121272ca */ /* 0x000fe400000e0000 */
[----:B------:R-:W-:Y:S02]  /*0660*/  R2UR UR19, R19 ;  /* 0x00000000131372ca */ /* 0x000fe400000e0000 */
[C---:B0-----:R-:W-:Y:S01]  /*0670*/  IADD3 R4, P0, PT, R3.reuse, R22, RZ ;  /* 0x0000001603047210 */ /* 0x041fe20007f1e0ff */
[----:B------:R-:W-:-:S04]  /*0680*/  VIADD R3, R3, 0x8 ;  /* 0x0000000803037836 */ /* 0x000fc80000000000 */
[----:B------:R-:W-:-:S05]  /*0690*/  IMAD.X R5, RZ, RZ, R2, P0 ;  /* 0x000000ffff057224 */ /* 0x000fca00000e0602 */
[----:B------:R1:W-:Y:S04]  /*06a0*/  ST.E.U8 desc[UR4][R4.64], RZ ;  /* 0x000000ff04007985 */ /* 0x0003e8000c101104 */
[----:B------:R1:W-:Y:S04]  /*06b0*/  ST.E.U8 desc[UR6][R4.64+0x1], RZ ;  /* 0x000001ff04007985 */ /* 0x0003e8000c101106 */
[----:B------:R1:W-:Y:S04]  /*06c0*/  ST.E.U8 desc[UR8][R4.64+0x2], RZ ;  /* 0x000002ff04007985 */ /* 0x0003e8000c101108 */
[----:B------:R1:W-:Y:S04]  /*06d0*/  ST.E.U8 desc[UR10][R4.64+0x3], RZ ;  /* 0x000003ff04007985 */ /* 0x0003e8000c10110a */
[----:B------:R1:W-:Y:S04]  /*06e0*/  ST.E.U8 desc[UR12][R4.64+0x4], RZ ;  /* 0x000004ff04007985 */ /* 0x0003e8000c10110c */
[----:B------:R1:W-:Y:S04]  /*06f0*/  ST.E.U8 desc[UR14][R4.64+0x5], RZ ;  /* 0x000005ff04007985 */ /* 0x0003e8000c10110e */
[----:B------:R1:W-:Y:S04]  /*0700*/  ST.E.U8 desc[UR16][R4.64+0x6], RZ ;  /* 0x000006ff04007985 */ /* 0x0003e8000c101110 */
[----:B------:R1:W-:Y:S02]  /*0710*/  ST.E.U8 desc[UR18][R4.64+0x7], RZ ;  /* 0x000007ff04007985 */ /* 0x0003e4000c101112 */
.L_x_22:
        /* <DEDUP_REMOVED lines=11> */
[----:B------:R-:W-:Y:S02]  /*07d0*/  R2UR UR10, R18 ;  /* 0x00000000120a72ca */ /* 0x000fe400000e0000 */
[----:B------:R-:W-:Y:S02]  /*07e0*/  R2UR UR11, R19 ;  /* 0x00000000130b72ca */ /* 0x000fe400000e0000 */
[C---:B01----:R-:W-:Y:S01]  /*07f0*/  IADD3 R4, P0, PT, R3.reuse, R22, RZ ;  /* 0x0000001603047210 */ /* 0x043fe20007f1e0ff */
[----:B------:R-:W-:-:S04]  /*0800*/  VIADD R3, R3, 0x4 ;  /* 0x0000000403037836 */ /* 0x000fc80000000000 */
[----:B------:R-:W-:-:S05]  /*0810*/  IMAD.X R5, RZ, RZ, R2, P0 ;  /* 0x000000ffff057224 */ /* 0x000fca00000e0602 */
[----:B------:R2:W-:Y:S04]  /*0820*/  ST.E.U8 desc[UR4][R4.64], RZ ;  /* 0x000000ff04007985 */ /* 0x0005e8000c101104 */
[----:B------:R2:W-:Y:S04]  /*0830*/  ST.E.U8 desc[UR6][R4.64+0x1], RZ ;  /* 0x000001ff04007985 */ /* 0x0005e8000c101106 */
[----:B------:R2:W-:Y:S04]  /*0840*/  ST.E.U8 desc[UR8][R4.64+0x2], RZ ;  /* 0x000002ff04007985 */ /* 0x0005e8000c101108 */
[----:B------:R2:W-:Y:S02]  /*0850*/  ST.E.U8 desc[UR10][R4.64+0x3], RZ ;  /* 0x000003ff04007985 */ /* 0x0005e4000c10110a */
.L_x_23:
[----:B------:R-:W-:Y:S05]  /*0860*/  @!P1 BRA `(.L_x_21) ;  /* 0x0000000000289947 */ /* 0x000fea0003800000 */
[----:B------:R-:W-:-:S07]  /*0870*/  IMAD.MOV.U32 R7, RZ, RZ, RZ ;  /* 0x000000ffff077224 */ /* 0x000fce00078e00ff */
.L_x_24:
[----:B0123--:R-:W-:Y:S01]  /*0880*/  IADD3 R4, P0, PT, R3, R22, RZ ;  /* 0x0000001603047210 */ /* 0x00ffe20007f1e0ff */
[----:B------:R-:W-:Y:S01]  /*0890*/  VIADD R7, R7, 0x1 ;  /* 0x0000000107077836 */ /* 0x000fe20000000000 */
[----:B------:R-:W-:Y:S01]  /*08a0*/  R2UR UR4, R18 ;  /* 0x00000000120472ca */ /* 0x000fe200000e0000 */
[----:B------:R-:W-:Y:S01]  /*08b0*/  VIADD R3, R3, 0x1 ;  /* 0x0000000103037836 */ /* 0x000fe20000000000 */
[----:B------:R-:W-:Y:S01]  /*08c0*/  R2UR UR5, R19 ;  /* 0x00000000130572ca */ /* 0x000fe200000e0000 */
[----:B------:R-:W-:Y:S01]  /*08d0*/  IMAD.X R5, RZ, RZ, R2, P0 ;  /* 0x000000ffff057224 */ /* 0x000fe200000e0602 */
[----:B------:R-:W-:-:S11]  /*08e0*/  ISETP.NE.AND P0, PT, R7, R0, PT ;  /* 0x000000000700720c */ /* 0x000fd60003f05270 */
[----:B------:R3:W-:Y:S02]  /*08f0*/  ST.E.U8 desc[UR4][R4.64], RZ ;  /* 0x000000ff04007985 */ /* 0x0007e4000c101104 */
[----:B------:R-:W-:Y:S05]  /*0900*/  @P0 BRA `(.L_x_24) ;  /* 0xfffffffc00dc0947 */ /* 0x000fea000383ffff */
.L_x_21:
[----:B------:R-:W-:Y:S05]  /*0910*/  BSYNC.RECONVERGENT B0 ;  /* 0x0000000000007941 */ /* 0x000fea0003800200 */
.L_x_18:
[----:B------:R-:W-:Y:S01]  /*0920*/  R2UR UR4, R18 ;  /* 0x00000000120472ca */ /* 0x000fe200000e0000 */
[----:B------:R-:W-:Y:S01]  /*0930*/  IMAD.MOV.U32 R3, RZ, RZ, 0x1 ;  /* 0x00000001ff037424 */ /* 0x000fe200078e00ff */
[----:B------:R-:W-:Y:S01]  /*0940*/  R2UR UR5, R19 ;  /* 0x00000000130572ca */ /* 0x000fe200000e0000 */
[----:B0123--:R-:W-:Y:S01]  /*0950*/  IMAD.SHL.U32 R4, R17, 0x4, RZ ;  /* 0x0000000411047824 */ /* 0x00ffe200078e00ff */
[----:B------:R-:W-:Y:S02]  /*0960*/  IADD3 R6, P0, PT, R23, R22, RZ ;  /* 0x0000001617067210 */ /* 0x000fe40007f1e0ff */
[----:B------:R-:W-:Y:S02]  /*0970*/  MOV R0, 0x18 ;  /* 0x0000001800007802 */ /* 0x000fe40000000f00 */
[----:B------:R-:W-:Y:S01]  /*0980*/  SHF.L.U64.HI R5, R17, 0x2, R16 ;  /* 0x0000000211057819 */ /* 0x000fe20000010210 */
[----:B------:R-:W-:Y:S01]  /*0990*/  IMAD.X R7, RZ, RZ, R2, P0 ;  /* 0x000000ffff077224 */ /* 0x000fe200000e0602 */
[----:B------:R0:W1:Y:S05]  /*09a0*/  LDC.64 R8, c[0x4][R0] ;  /* 0x0100000000087b82 */ /* 0x00006a0000000a00 */
[----:B------:R0:W-:Y:S02]  /*09b0*/  ST.E.U8 desc[UR4][R6.64], R3 ;  /* 0x0000000306007985 */ /* 0x0001e4000c101104 */
[----:B------:R-:W-:-:S07]  /*09c0*/  LEPC R20, `(.L_x_25) ;  /* 0x000000001014794e */ /* 0x000fce0000000000 */
[----:B01----:R-:W-:Y:S05]  /*09d0*/  CALL.ABS.NOINC R8 ;  /* 0x0000000008007343 */ /* 0x003fea0003c00000 */
.L_x_25:
[----:B------:R-:W-:Y:S01]  /*09e0*/  ISETP.GE.AND P6, PT, R17, 0x1, PT ;  /* 0x000000011100780c */ /* 0x000fe20003fc6270 */
[----:B------:R-:W-:Y:S02]  /*09f0*/  IMAD.MOV.U32 R16, RZ, RZ, R4 ;  /* 0x000000ffff107224 */ /* 0x000fe400078e0004 */
[----:B------:R-:W-:-:S10]  /*0a00*/  IMAD.MOV.U32 R17, RZ, RZ, R5 ;  /* 0x000000ffff117224 */ /* 0x000fd400078e0005 */
[----:B------:R-:W-:Y:S05]  /*0a10*/  @!P6 BRA `(.L_x_26) ;  /* 0x0000002c0090e947 */ /* 0x000fea0003800000 */
[----:B------:R-:W0:Y:S01]  /*0a20*/  LDC R6, c[0x0][0x388] ;  /* 0x0000e200ff067b82 */ /* 0x000e220000000800 */
[----:B------:R-:W-:Y:S02]  /*0a30*/  IMAD.MOV.U32 R5, RZ, RZ, RZ ;  /* 0x000000ffff057224 */ /* 0x000fe400078e00ff */
[C---:B0-----:R-:W-:Y:S01]  /*0a40*/  VIADD R0, R6.reuse, 0xffffffff ;  /* 0xffffffff06007836 */ /* 0x041fe20000000000 */
[----:B------:R-:W-:Y:S01]  /*0a50*/  LOP3.LUT R3, R6, 0xf, RZ, 0xc0, !PT ;  /* 0x0000000f06037812 */ /* 0x000fe200078ec0ff */
[----:B------:R-:W-:-:S03]  /*0a60*/  IMAD R4, R23, R6, RZ ;  /* 0x0000000617047224 */ /* 0x000fc600078e02ff */
[----:B------:R-:W-:Y:S02]  /*0a70*/  ISETP.GE.U32.AND P0, PT, R0, 0xf, PT ;  /* 0x0000000f0000780c */ /* 0x000fe40003f06070 */
[----:B------:R-:W-:-:S11]  /*0a80*/  ISETP.NE.AND P1, PT, R3, RZ, PT ;  /* 0x000000ff0300720c */ /* 0x000fd60003f25270 */
[----:B------:R-:W-:Y:S05]  /*0a90*/  @!P0 BRA `(.L_x_27) ;  /* 0x0000000000bc8947 */ /* 0x000fea0003800000 */
[----:B------:R-:W-:Y:S01]  /*0aa0*/  BSSY.RECONVERGENT B0, `(.L_x_27) ;  /* 0x000002e000007945 */ /* 0x000fe20003800200 */
[----:B------:R-:W-:Y:S01]  /*0ab0*/  LOP3.LUT R5, R6, 0x7ffffff0, RZ, 0xc0, !PT ;  /* 0x7ffffff006057812 */ /* 0x000fe200078ec0ff */
[----:B------:R-:W-:-:S07]  /*0ac0*/  IMAD.MOV.U32 R7, RZ, RZ, RZ ;  /* 0x000000ffff077224 */ /* 0x000fce00078e00ff */
.L_x_28:
[----:B0-----:R-:W0:Y:S01]  /*0ad0*/  LDC.64 R10, c[0x0][0x380] ;  /* 0x0000e000ff0a7b82 */ /* 0x001e220000000a00 */
[----:B------:R-:W-:Y:S01]  /*0ae0*/  R2UR UR4, R18 ;  /* 0x00000000120472ca */ /* 0x000fe200000e0000 */
[----:B------:R-:W-:Y:S01]  /*0af0*/  IMAD.IADD R9, R4, 0x1, R7 ;  /* 0x0000000104097824 */ /* 0x000fe200078e0207 */
[----:B------:R-:W-:-:S03]  /*0b00*/  R2UR UR5, R19 ;  /* 0x00000000130572ca */ /* 0x000fc600000e0000 */
[----:B0-----:R-:W-:-:S10]  /*0b10*/  IMAD.WIDE.U32 R10, R9, 0x4, R10 ;  /* 0x00000004090a7825 */ /* 0x001fd400078e000a */
[----:B------:R-:W2:Y:S01]  /*0b20*/  LDG.E R13, desc[UR4][R10.64] ;  /* 0x000000040a0d7981 */ /* 0x000ea2000c1e1900 */
[----:B------:R-:W-:Y:S01]  /*0b30*/  R2UR UR6, R18 ;  /* 0x00000000120672ca */ /* 0x000fe200000e0000 */
[----:B------:R-:W-:Y:S01]  /*0b40*/  IMAD.WIDE.U32 R8, R7, 0x4, R16 ;  /* 0x0000000407087825 */ /* 0x000fe200078e0010 */
[----:B------:R-:W-:-:S04]  /*0b50*/  R2UR UR7, R19 ;  /* 0x00000000130772ca */ /* 0x000fc800000e0000 */
[----:B--2---:R0:W-:Y:S09]  /*0b60*/  ST.E desc[UR4][R8.64], R13 ;  /* 0x0000000d08007985 */ /* 0x0041f2000c101904 */
[----:B------:R-:W2:Y:S04]  /*0b70*/  LDG.E R15, desc[UR6][R10.64+0x4] ;  /* 0x000004060a0f7981 */ /* 0x000ea8000c1e1900 */
[----:B--2---:R1:W-:Y:S04]  /*0b80*/  ST.E desc[UR4][R8.64+0x4], R15 ;  /* 0x0000040f08007985 */ /* 0x0043e8000c101904 */
[----:B------:R-:W2:Y:S04]  /*0b90*/  LDG.E R21, desc[UR6][R10.64+0x8] ;  /* 0x000008060a157981 */ /* 0x000ea8000c1e1900 */
[----:B--2---:R2:W-:Y:S04]  /*0ba0*/  ST.E desc[UR4][R8.64+0x8], R21 ;  /* 0x0000081508007985 */ /* 0x0045e8000c101904 */
[----:B------:R-:W3:Y:S04]  /*0bb0*/  LDG.E R25, desc[UR6][R10.64+0xc] ;  /* 0x00000c060a197981 */ /* 0x000ee8000c1e1900 */
[----:B---3--:R3:W-:Y:S04]  /*0bc0*/  ST.E desc[UR4][R8.64+0xc], R25 ;  /* 0x00000c1908007985 */ /* 0x0087e8000c101904 */
[----:B0-----:R-:W4:Y:S04]  /*0bd0*/  LDG.E R13, desc[UR6][R10.64+0x10] ;  /* 0x000010060a0d7981 */ /* 0x001f28000c1e1900 */
[----:B----4-:R0:W-:Y:S04]  /*0be0*/  ST.E desc[UR4][R8.64+0x10], R13 ;  /* 0x0000100d08007985 */ /* 0x0101e8000c101904 */
[----:B-1----:R-:W4:Y:S04]  /*0bf0*/  LDG.E R15, desc[UR6][R10.64+0x14] ;  /* 0x000014060a0f7981 */ /* 0x002f28000c1e1900 */
[----:B----4-:R1:W-:Y:S04]  /*0c00*/  ST.E desc[UR4][R8.64+0x14], R15 ;  /* 0x0000140f08007985 */ /* 0x0103e8000c101904 */
[----:B--2---:R-:W2:Y:S04]  /*0c10*/  LDG.E R21, desc[UR6][R10.64+0x18] ;  /* 0x000018060a157981 */ /* 0x004ea8000c1e1900 */
[----:B--2---:R2:W-:Y:S04]  /*0c20*/  ST.E desc[UR4][R8.64+0x18], R21 ;  /* 0x0000181508007985 */ /* 0x0045e8000c101904 */
[----:B---3--:R-:W3:Y:S04]  /*0c30*/  LDG.E R25, desc[UR6][R10.64+0x1c] ;  /* 0x00001c060a197981 */ /* 0x008ee8000c1e1900 */
        /* <DEDUP_REMOVED lines=13> */
[----:B--2---:R-:W2:Y:S01]  /*0d10*/  LDG.E R21, desc[UR6][R10.64+0x38] ;  /* 0x000038060a157981 */ /* 0x004ea2000c1e1900 */
[----:B------:R-:W-:-:S05]  /*0d20*/  VIADD R7, R7, 0x10 ;  /* 0x0000001007077836 */ /* 0x000fca0000000000 */
[----:B------:R-:W-:Y:S01]  /*0d30*/  ISETP.NE.AND P0, PT, R7, R5, PT ;  /* 0x000000050700720c */ /* 0x000fe20003f05270 */
[----:B--2---:R0:W-:Y:S04]  /*0d40*/  ST.E desc[UR4][R8.64+0x38], R21 ;  /* 0x0000381508007985 */ /* 0x0041e8000c101904 */
[----:B---3--:R-:W2:Y:S04]  /*0d50*/  LDG.E R25, desc[UR6][R10.64+0x3c] ;  /* 0x00003c060a197981 */ /* 0x008ea8000c1e1900 */
[----:B--2---:R0:W-:Y:S04]  /*0d60*/  ST.E desc[UR4][R8.64+0x3c], R25 ;  /* 0x00003c1908007985 */ /* 0x0041e8000c101904 */
[----:B------:R-:W-:Y:S05]  /*0d70*/  @P0 BRA `(.L_x_28) ;  /* 0xfffffffc00540947 */ /* 0x000fea000383ffff */
[----:B------:R-:W-:Y:S05]  /*0d80*/  BSYNC.RECONVERGENT B0 ;  /* 0x0000000000007941 */ /* 0x000fea0003800200 */
.L_x_27:
[----:B------:R-:W-:Y:S05]  /*0d90*/  @!P1 BRA `(.L_x_29) ;  /* 0x0000000400549947 */ /* 0x000fea0003800000 */
[----:B------:R-:W-:Y:S02]  /*0da0*/  ISETP.GE.U32.AND P0, PT, R3, 0x8, PT ;  /* 0x000000080300780c */ /* 0x000fe40003f06070 */
[----:B------:R-:W-:-:S04]  /*0db0*/  LOP3.LUT R14, R6, 0x7, RZ, 0xc0, !PT ;  /* 0x00000007060e7812 */ /* 0x000fc800078ec0ff */
[----:B------:R-:W-:-:S07]  /*0dc0*/  ISETP.NE.AND P1, PT, R14, RZ, PT ;  /* 0x000000ff0e00720c */ /* 0x000fce0003f25270 */
[----:B------:R-:W-:Y:S06]  /*0dd0*/  @!P0 BRA `(.L_x_30) ;  /* 0x0000000000888947 */ /* 0x000fec0003800000 */
[----:B0-----:R-:W0:Y:S01]  /*0de0*/  LDC.64 R12, c[0x0][0x380] ;  /* 0x0000e000ff0c7b82 */ /* 0x001e220000000a00 */
[----:B------:R-:W-:Y:S01]  /*0df0*/  R2UR UR4, R18 ;  /* 0x00000000120472ca */ /* 0x000fe200000e0000 */
[----:B------:R-:W-:Y:S01]  /*0e00*/  IMAD.IADD R7, R4, 0x1, R5 ;  /* 0x0000000104077824 */ /* 0x000fe200078e0205 */
[----:B------:R-:W-:-:S03]  /*0e10*/  R2UR UR5, R19 ;  /* 0x00000000130572ca */ /* 0x000fc600000e0000 */
[----:B0-----:R-:W-:-:S10]  /*0e20*/  IMAD.WIDE.U32 R12, R7, 0x4, R12 ;  /* 0x00000004070c7825 */ /* 0x001fd400078e000c */
[----:B------:R-:W2:Y:S01]  /*0e30*/  LDG.E R13, desc[UR4][R12.64] ;  /* 0x000000040c0d7981 */ /* 0x000ea2000c1e1900 */
[----:B------:R-:W0:Y:S01]  /*0e40*/  LDCU.64 UR4, c[0x0][0x380] ;  /* 0x00007000ff0477ac */ /* 0x000e220008000a00 */
[----:B------:R-:W-:Y:S01]  /*0e50*/  IADD3 R7, P0, PT, R4, R5, RZ ;  /* 0x0000000504077210 */ /* 0x000fe20007f1e0ff */
[----:B------:R-:W-:Y:S01]  /*0e60*/  IMAD.WIDE.U32 R8, R5, 0x4, R16 ;  /* 0x0000000405087825 */ /* 0x000fe200078e0010 */
[C---:B------:R-:W-:Y:S02]  /*0e70*/  R2UR UR6, R18.reuse ;  /* 0x00000000120672ca */ /* 0x040fe400000e0000 */
[C---:B------:R-:W-:Y:S01]  /*0e80*/  R2UR UR7, R19.reuse ;  /* 0x00000000130772ca */ /* 0x040fe200000e0000 */
[----:B------:R-:W-:Y:S01]  /*0e90*/  IMAD.X R20, RZ, RZ, RZ, P0 ;  /* 0x000000ffff147224 */ /* 0x000fe200000e06ff */
[----:B------:R-:W-:Y:S02]  /*0ea0*/  R2UR UR8, R18 ;  /* 0x00000000120872ca */ /* 0x000fe400000e0000 */
[----:B------:R-:W-:-:S02]  /*0eb0*/  R2UR UR9, R19 ;  /* 0x00000000130972ca */ /* 0x000fc400000e0000 */
[----:B0-----:R-:W-:-:S04]  /*0ec0*/  LEA R10, P0, R7, UR4, 0x2 ;  /* 0x00000004070a7c11 */ /* 0x001fc8000f8010ff */
[----:B------:R-:W-:-:S03]  /*0ed0*/  LEA.HI.X R11, R7, UR5, R20, 0x2, P0 ;  /* 0x00000005070b7c11 */ /* 0x000fc600080f1414 */
[----:B--2---:R0:W-:Y:S04]  /*0ee0*/  ST.E desc[UR6][R8.64], R13 ;  /* 0x0000000d08007985 */ /* 0x0041e8000c101906 */
[----:B------:R-:W2:Y:S01]  /*0ef0*/  LDG.E R7, desc[UR8][R10.64+0x4] ;  /* 0x000004080a077981 */ /* 0x000ea2000c1e1900 */
[----:B------:R-:W-:Y:S02]  /*0f00*/  R2UR UR4, R18 ;  /* 0x00000000120472ca */ /* 0x000fe400000e0000 */
[----:B------:R-:W-:-:S13]  /*0f10*/  R2UR UR5, R19 ;  /* 0x00000000130572ca */ /* 0x000fda00000e0000 */
[----:B--2---:R1:W-:Y:S04]  /*0f20*/  ST.E desc[UR4][R8.64+0x4], R7 ;  /* 0x0000040708007985 */ /* 0x0043e8000c101904 */
[----:B------:R-:W2:Y:S04]  /*0f30*/  LDG.E R15, desc[UR6][R10.64+0x8] ;  /* 0x000008060a0f7981 */ /* 0x000ea8000c1e1900 */
[----:B--2---:R2:W-:Y:S04]  /*0f40*/  ST.E desc[UR4][R8.64+0x8], R15 ;  /* 0x0000080f08007985 */ /* 0x0045e8000c101904 */
[----:B------:R-:W3:Y:S04]  /*0f50*/  LDG.E R21, desc[UR6][R10.64+0xc] ;  /* 0x00000c060a157981 */ /* 0x000ee8000c1e1900 */
[----:B---3--:R3:W-:Y:S04]  /*0f60*/  ST.E desc[UR4][R8.64+0xc], R21 ;  /* 0x00000c1508007985 */ /* 0x0087e8000c101904 */
[----:B0-----:R-:W4:Y:S04]  /*0f70*/  LDG.E R13, desc[UR6][R10.64+0x10] ;  /* 0x000010060a0d7981 */ /* 0x001f28000c1e1900 */
[----:B----4-:R4:W-:Y:S04]  /*0f80*/  ST.E desc[UR4][R8.64+0x10], R13 ;  /* 0x0000100d08007985 */ /* 0x0109e8000c101904 */
[----:B-1----:R-:W5:Y:S04]  /*0f90*/  LDG.E R7, desc[UR6][R10.64+0x14] ;  /* 0x000014060a077981 */ /* 0x002f68000c1e1900 */
[----:B-----5:R4:W-:Y:S04]  /*0fa0*/  ST.E desc[UR4][R8.64+0x14], R7 ;  /* 0x0000140708007985 */ /* 0x0209e8000c101904 */
[----:B--2---:R-:W2:Y:S04]  /*0fb0*/  LDG.E R15, desc[UR6][R10.64+0x18] ;  /* 0x000018060a0f7981 */ /* 0x004ea8000c1e1900 */
[----:B--2---:R4:W-:Y:S04]  /*0fc0*/  ST.E desc[UR4][R8.64+0x18], R15 ;  /* 0x0000180f08007985 */ /* 0x0049e8000c101904 */
[----:B---3--:R-:W2:Y:S01]  /*0fd0*/  LDG.E R21, desc[UR6][R10.64+0x1c] ;  /* 0x00001c060a157981 */ /* 0x008ea2000c1e1900 */
[----:B------:R-:W-:-:S03]  /*0fe0*/  VIADD R5, R5, 0x8 ;  /* 0x0000000805057836 */ /* 0x000fc60000000000 */
[----:B--2---:R4:W-:Y:S04]  /*0ff0*/  ST.E desc[UR4][R8.64+0x1c], R21 ;  /* 0x00001c1508007985 */ /* 0x0049e8000c101904 */
.L_x_30:
[----:B------:R-:W-:Y:S04]  /*1000*/  BSSY.RECONVERGENT B0, `(.L_x_29) ;  /* 0x000002e000007945 */ /* 0x000fe80003800200 */
[----:B------:R-:W-:Y:S05]  /*1010*/  @!P1 BRA `(.L_x_31) ;  /* 0x0000000000b09947 */ /* 0x000fea0003800000 */
[----:B------:R-:W-:Y:S02]  /*1020*/  ISETP.GE.U32.AND P0, PT, R14, 0x4, PT ;  /* 0x000000040e00780c */ /* 0x000fe40003f06070 */
[----:B----4-:R-:W-:-:S04]  /*1030*/  LOP3.LUT R7, R6, 0x3, RZ, 0xc0, !PT ;  /* 0x0000000306077812 */ /* 0x010fc800078ec0ff */
        /* <DEDUP_REMOVED lines=25> */
[----:B------:R-:W2:Y:S01]  /*11d0*/  LDG.E R25, desc[UR6][R10.64+0xc] ;  /* 0x00000c060a197981 */ /* 0x000ea2000c1e1900 */
[----:B------:R-:W-:-:S03]  /*11e0*/  VIADD R5, R5, 0x4 ;  /* 0x0000000405057836 */ /* 0x000fc60000000000 */
[----:B--2---:R1:W-:Y:S04]  /*11f0*/  ST.E desc[UR4][R8.64+0xc], R25 ;  /* 0x00000c1908007985 */ /* 0x0043e8000c101904 */
.L_x_32:
[----:B------:R-:W-:Y:S05]  /*1200*/  @!P1 BRA `(.L_x_31) ;  /* 0x0000000000349947 */ /* 0x000fea0003800000 */
[----:B01----:R-:W0:Y:S01]  /*1210*/  LDC.64 R8, c[0x0][0x380] ;  /* 0x0000e000ff087b82 */ /* 0x003e220000000a00 */
[----:B------:R-:W-:-:S07]  /*1220*/  IMAD.MOV.U32 R14, RZ, RZ, RZ ;  /* 0x000000ffff0e7224 */ /* 0x000fce00078e00ff */
.L_x_33:
[----:B------:R-:W-:Y:S01]  /*1230*/  R2UR UR4, R18 ;  /* 0x00000000120472ca */ /* 0x000fe200000e0000 */
[----:B--2---:R-:W-:Y:S01]  /*1240*/  IMAD.IADD R13, R4, 0x1, R5 ;  /* 0x00000001040d7824 */ /* 0x004fe200078e0205 */
[----:B------:R-:W-:-:S03]  /*1250*/  R2UR UR5, R19 ;  /* 0x00000000130572ca */ /* 0x000fc600000e0000 */
[----:B0-----:R-:W-:-:S10]  /*1260*/  IMAD.WIDE.U32 R12, R13, 0x4, R8 ;  /* 0x000000040d0c7825 */ /* 0x001fd400078e0008 */
[----:B------:R-:W2:Y:S01]  /*1270*/  LDG.E R13, desc[UR4][R12.64] ;  /* 0x000000040c0d7981 */ /* 0x000ea2000c1e1900 */
[----:B------:R-:W-:Y:S02]  /*1280*/  VIADD R14, R14, 0x1 ;  /* 0x000000010e0e7836 */ /* 0x000fe40000000000 */
[----:B------:R-:W-:-:S03]  /*1290*/  IMAD.WIDE.U32 R10, R5, 0x4, R16 ;  /* 0x00000004050a7825 */ /* 0x000fc600078e0010 */
[----:B------:R-:W-:Y:S01]  /*12a0*/  ISETP.NE.AND P0, PT, R14, R7, PT ;  /* 0x000000070e00720c */ /* 0x000fe20003f05270 */
[----:B------:R-:W-:Y:S01]  /*12b0*/  VIADD R5, R5, 0x1 ;  /* 0x0000000105057836 */ /* 0x000fe20000000000 */
[----:B--2---:R2:W-:Y:S11]  /*12c0*/  ST.E desc[UR4][R10.64], R13 ;  /* 0x0000000d0a007985 */ /* 0x0045f6000c101904 */
[----:B------:R-:W-:Y:S05]  /*12d0*/  @P0 BRA `(.L_x_33) ;  /* 0xfffffffc00d40947 */ /* 0x000fea000383ffff */
.L_x_31:
[----:B------:R-:W-:Y:S05]  /*12e0*/  BSYNC.RECONVERGENT B0 ;  /* 0x0000000000007941 */ /* 0x000fea0003800200 */
.L_x_29:
[----:B------:R-:W-:Y:S01]  /*12f0*/  BSSY.RECONVERGENT B0, `(.L_x_34) ;  /* 0x00001bc000007945 */ /* 0x000fe20003800200 */
[C---:B------:R-:W-:Y:S02]  /*1300*/  LOP3.LUT R5, R6.reuse, 0x7, RZ, 0xc0, !PT ;  /* 0x0000000706057812 */ /* 0x040fe400078ec0ff */
[----:B------:R-:W-:-:S07]  /*1310*/  LOP3.LUT R6, R6, 0x3, RZ, 0xc0, !PT ;  /* 0x0000000306067812 */ /* 0x000fce00078ec0ff */
.L_x_50:
[----:B------:R-:W-:Y:S01]  /*1320*/  BSSY.RELIABLE B1, `(.L_x_35) ;  /* 0x0000009000017945 */ /* 0x000fe20003800100 */
[----:B-1-34-:R-:W-:-:S07]  /*1330*/  IMAD.MOV.U32 R7, RZ, RZ, RZ ;  /* 0x000000ffff077224 */ /* 0x01afce00078e00ff */
.L_x_55:
[----:B------:R-:W-:Y:S02]  /*1340*/  R2UR UR4, R18 ;  /* 0x00000000120472ca */ /* 0x000fe400000e0000 */
[----:B------:R-:W-:Y:S02]  /*1350*/  R2UR UR5, R19 ;  /* 0x00000000130572ca */ /* 0x000fe400000e0000 */
[----:B01----:R-:W-:-:S05]  /*1360*/  IADD3 R8, P0, PT, R7, R22, RZ ;  /* 0x0000001607087210 */ /* 0x003fca0007f1e0ff */
[----:B------:R-:W-:-:S06]  /*1370*/  IMAD.X R9, RZ, RZ, R2, P0 ;  /* 0x000000ffff097224 */ /* 0x000fcc00000e0602 */
[----:B------:R-:W3:Y:S02]  /*1380*/  LD.E.U8 R8, desc[UR4][R8.64] ;  /* 0x0000000408087980 */ /* 0x000ee4000c101100 */
[----:B---3--:R-:W-:-:S13]  /*1390*/  ISETP.NE.AND P0, PT, R8, RZ, PT ;  /* 0x000000ff0800720c */ /* 0x008fda0003f05270 */
[----:B------:R-:W-:Y:S05]  /*13a0*/  @P0 BRA `(.L_x_36) ;  /* 0x0000001800ac0947 */ /* 0x000fea0003800000 */
[----:B------:R-:W-:Y:S05]  /*13b0*/  BSYNC.RELIABLE B1 ;  /* 0x0000000000017941 */ /* 0x000fea0003800100 */
.L_x_35:
[----:B------:R-:W-:Y:S01]  /*13c0*/  ISETP.GE.U32.AND P0, PT, R0, 0x3, PT ;  /* 0x000000030000780c */ /* 0x000fe20003f06070 */
[----:B------:R-:W-:Y:S02]  /*13d0*/  IMAD.MOV.U32 R7, RZ, RZ, 0x3b9ac9ff ;  /* 0x3b9ac9ffff077424 */ /* 0x000fe400078e00ff */
[----:B------:R-:W-:Y:S02]  /*13e0*/  IMAD.MOV.U32 R15, RZ, RZ, RZ ;  /* 0x000000ffff0f7224 */ /* 0x000fe400078e00ff */
[----:B--2---:R-:W-:-:S08]  /*13f0*/  IMAD.MOV.U32 R13, RZ, RZ, R23 ;  /* 0x000000ffff0d7224 */ /* 0x004fd000078e0017 */
[----:B------:R-:W-:Y:S05]  /*1400*/  @!P0 BRA `(.L_x_37) ;  /* 0x0000000000f08947 */ /* 0x000fea0003800000 */
[----:B------:R-:W0:Y:S01]  /*1410*/  LDC R24, c[0x0][0x388] ;  /* 0x0000e200ff187b82 */ /* 0x000e220000000800 */
[----:B------:R-:W-:Y:S01]  /*1420*/  BSSY.RECONVERGENT B1, `(.L_x_38) ;  /* 0x0000039000017945 */ /* 0x000fe20003800200 */
[----:B------:R-:W-:Y:S02]  /*1430*/  IMAD.MOV.U32 R7, RZ, RZ, 0x3b9ac9ff ;  /* 0x3b9ac9ffff077424 */ /* 0x000fe400078e00ff */
[----:B------:R-:W-:Y:S02]  /*1440*/  IMAD.MOV.U32 R15, RZ, RZ, RZ ;  /* 0x000000ffff0f7224 */ /* 0x000fe400078e00ff */
[----:B------:R-:W-:Y:S01]  /*1450*/  IMAD.MOV.U32 R13, RZ, RZ, R23 ;  /* 0x000000ffff0d7224 */ /* 0x000fe200078e0017 */
[----:B0-----:R-:W-:-:S07]  /*1460*/  LOP3.LUT R24, R24, 0x7ffffffc, RZ, 0xc0, !PT ;  /* 0x7ffffffc18187812 */ /* 0x001fce00078ec0ff */
.L_x_39:
[C---:B------:R-:W-:Y:S02]  /*1470*/  R2UR UR4, R18.reuse ;  /* 0x00000000120472ca */ /* 0x040fe400000e0000 */
[----:B------:R-:W-:Y:S02]  /*1480*/  R2UR UR5, R19 ;  /* 0x00000000130572ca */ /* 0x000fe400000e0000 */
[----:B------:R-:W-:Y:S02]  /*1490*/  IADD3 R8, P0, PT, R15, R22, RZ ;  /* 0x000000160f087210 */ /* 0x000fe40007f1e0ff */
[C---:B------:R-:W-:Y:S02]  /*14a0*/  R2UR UR6, R18.reuse ;  /* 0x00000000120672ca */ /* 0x040fe400000e0000 */
[----:B------:R-:W-:Y:S01]  /*14b0*/  R2UR UR7, R19 ;  /* 0x00000000130772ca */ /* 0x000fe200000e0000 */
[----:B------:R-:W-:Y:S01]  /*14c0*/  IMAD.X R9, RZ, RZ, R2, P0 ;  /* 0x000000ffff097224 */ /* 0x000fe200000e0602 */
[----:B------:R-:W-:-:S02]  /*14d0*/  R2UR UR8, R18 ;  /* 0x00000000120872ca */ /* 0x000fc400000e0000 */
[----:B------:R-:W-:-:S03]  /*14e0*/  R2UR UR9, R19 ;  /* 0x00000000130972ca */ /* 0x000fc600000e0000 */
[----:B------:R-:W2:Y:S06]  /*14f0*/  LD.E.U8 R12, desc[UR4][R8.64] ;  /* 0x00000004080c7980 */ /* 0x000eac000c101100 */
[----:B------:R-:W3:Y:S04]  /*1500*/  LD.E.U8 R10, desc[UR6][R8.64+0x1] ;  /* 0x00000106080a7980 */ /* 0x000ee8000c101100 */
[----:B------:R-:W4:Y:S01]  /*1510*/  LD.E.U8 R11, desc[UR8][R8.64+0x2] ;  /* 0x00000208080b7980 */ /* 0x000f22000c101100 */
[----:B--2---:R-:W-:-:S02]  /*1520*/  ISETP.NE.AND P5, PT, R12, 0x1, PT ;  /* 0x000000010c00780c */ /* 0x004fc40003fa5270 */
[----:B---3--:R-:W-:Y:S02]  /*1530*/  ISETP.NE.AND P2, PT, R10, 0x1, PT ;  /* 0x000000010a00780c */ /* 0x008fe40003f45270 */
[----:B----4-:R-:W-:Y:S01]  /*1540*/  ISETP.NE.AND P3, PT, R11, 0x1, PT ;  /* 0x000000010b00780c */ /* 0x010fe20003f65270 */
[----:B------:R-:W-:-:S08]  /*1550*/  IMAD.WIDE.U32 R10, R15, 0x4, R16 ;  /* 0x000000040f0a7825 */ /* 0x000fd000078e0010 */
[C---:B------:R-:W-:Y:S02]  /*1560*/  @P5 R2UR UR4, R18.reuse ;  /* 0x00000000120452ca */ /* 0x040fe400000e0000 */
[C---:B------:R-:W-:Y:S02]  /*1570*/  @P5 R2UR UR5, R19.reuse ;  /* 0x00000000130552ca */ /* 0x040fe400000e0000 */
[C---:B------:R-:W-:Y:S02]  /*1580*/  @P2 R2UR UR6, R18.reuse ;  /* 0x00000000120622ca */ /* 0x040fe400000e0000 */
[C---:B------:R-:W-:Y:S02]  /*1590*/  @P2 R2UR UR7, R19.reuse ;  /* 0x00000000130722ca */ /* 0x040fe400000e0000 */
[----:B------:R-:W-:Y:S02]  /*15a0*/  @P3 R2UR UR8, R18 ;  /* 0x00000000120832ca */ /* 0x000fe400000e0000 */
[----:B------:R-:W-:-:S05]  /*15b0*/  @P3 R2UR UR9, R19 ;  /* 0x00000000130932ca */ /* 0x000fca00000e0000 */
[----:B------:R-:W2:Y:S01]  /*15c0*/  @P5 LD.E R12, desc[UR4][R10.64] ;  /* 0x000000040a0c5980 */ /* 0x000ea2000c101900 */
[----:B------:R-:W-:Y:S02]  /*15d0*/  R2UR UR4, R18 ;  /* 0x00000000120472ca */ /* 0x000fe400000e0000 */
[----:B------:R-:W-:Y:S01]  /*15e0*/  R2UR UR5, R19 ;  /* 0x00000000130572ca */ /* 0x000fe200000e0000 */
[----:B------:R-:W3:Y:S04]  /*15f0*/  @P2 LD.E R14, desc[UR6][R10.64+0x4] ;  /* 0x000004060a0e2980 */ /* 0x000ee8000c101900 */
[----:B------:R-:W4:Y:S08]  /*1600*/  @P3 LD.E R20, desc[UR8][R10.64+0x8] ;  /* 0x000008080a143980 */ /* 0x000f30000c101900 */
[----:B------:R-:W5:Y:S01]  /*1610*/  LD.E.U8 R8, desc[UR4][R8.64+0x3] ;  /* 0x0000030408087980 */ /* 0x000f62000c101100 */
[----:B------:R-:W-:-:S02]  /*1620*/  PLOP3.LUT P1, PT, PT, PT, PT, 0x80, 0x8 ;  /* 0x000000000008781c */ /* 0x000fc40003f2f070 */
[----:B--2---:R-:W-:Y:S02]  /*1630*/  @P5 ISETP.GE.AND P6, PT, R12, R7, PT ;  /* 0x000000070c00520c */ /* 0x004fe40003fc6270 */
[----:B------:R-:W-:-:S04]  /*1640*/  @P5 VIMNMX R7, PT, PT, R7, R12, PT ;  /* 0x0000000c07075248 */ /* 0x000fc80003fe0100 */
[----:B---3--:R-:W-:Y:S02]  /*1650*/  @P2 ISETP.GE.AND P0, PT, R14, R7, PT ;  /* 0x000000070e00220c */ /* 0x008fe40003f06270 */
[----:B------:R-:W-:Y:S02]  /*1660*/  @P2 VIMNMX R7, PT, PT, R7, R14, PT ;  /* 0x0000000e07072248 */ /* 0x000fe40003fe0100 */
[----:B------:R-:W-:Y:S02]  /*1670*/  @P2 PLOP3.LUT P1, PT, P0, PT, PT, 0x80, 0x8 ;  /* 0x000000000008281c */ /* 0x000fe4000072f070 */
[----:B----4-:R-:W-:Y:S02]  /*1680*/  @P3 ISETP.GE.AND P4, PT, R20, R7, PT ;  /* 0x000000071400320c */ /* 0x010fe40003f86270 */
[----:B------:R-:W-:Y:S02]  /*1690*/  PLOP3.LUT P0, PT, PT, PT, PT, 0x80, 0x8 ;  /* 0x000000000008781c */ /* 0x000fe40003f0f070 */
[----:B------:R-:W-:-:S02]  /*16a0*/  @P3 PLOP3.LUT P0, PT, P4, PT, PT, 0x80, 0x8 ;  /* 0x000000000008381c */ /* 0x000fc4000270f070 */
[----:B-----5:R-:W-:-:S13]  /*16b0*/  ISETP.NE.AND P4, PT, R8, 0x1, PT ;  /* 0x000000010800780c */ /* 0x020fda0003f85270 */
[----:B------:R-:W-:Y:S02]  /*16c0*/  @P4 R2UR UR4, R18 ;  /* 0x00000000120442ca */ /* 0x000fe400000e0000 */
[----:B------:R-:W-:-:S13]  /*16d0*/  @P4 R2UR UR5, R19 ;  /* 0x00000000130542ca */ /* 0x000fda00000e0000 */
[----:B------:R-:W2:Y:S01]  /*16e0*/  @P4 LD.E R10, desc[UR4][R10.64+0xc] ;  /* 0x00000c040a0a4980 */ /* 0x000ea2000c101900 */
[----:B------:R-:W-:Y:S02]  /*16f0*/  @P3 VIMNMX R7, PT, PT, R7, R20, PT ;  /* 0x0000001407073248 */ /* 0x000fe40003fe0100 */
[C---:B------:R-:W-:Y:S01]  /*1700*/  @P5 SEL R13, R15.reuse, R13, !P6 ;  /* 0x0000000d0f0d5207 */ /* 0x040fe20007000000 */
[C---:B------:R-:W-:Y:S01]  /*1710*/  @!P1 VIADD R13, R15.reuse, 0x1 ;  /* 0x000000010f0d9836 */ /* 0x040fe20000000000 */
[----:B------:R-:W-:Y:S01]  /*1720*/  PLOP3.LUT P1, PT, PT, PT, PT, 0x80, 0x8 ;  /* 0x000000000008781c */ /* 0x000fe20003f2f070 */
[----:B------:R-:W-:Y:S01]  /*1730*/  @!P0 VIADD R13, R15, 0x2 ;  /* 0x000000020f0d8836 */ /* 0x000fe20000000000 */
[----:B--2---:R-:W-:Y:S02]  /*1740*/  @P4 ISETP.GE.AND P5, PT, R10, R7, PT ;  /* 0x000000070a00420c */ /* 0x004fe40003fa6270 */
[----:B------:R-:W-:Y:S02]  /*1750*/  @P4 VIMNMX R7, PT, PT, R7, R10, PT ;  /* 0x0000000a07074248 */ /* 0x000fe40003fe0100 */
[----:B------:R-:W-:-:S13]  /*1760*/  @P4 PLOP3.LUT P1, PT, P5, PT, PT, 0x80, 0x8 ;  /* 0x000000000008481c */ /* 0x000fda0002f2f070 */
[C---:B------:R-:W-:Y:S02]  /*1770*/  @!P1 VIADD R13, R15.reuse, 0x3 ;  /* 0x000000030f0d9836 */ /* 0x040fe40000000000 */
[----:B------:R-:W-:-:S05]  /*1780*/  VIADD R15, R15, 0x4 ;  /* 0x000000040f0f7836 */ /* 0x000fca0000000000 */
[----:B------:R-:W-:-:S13]  /*1790*/  ISETP.NE.AND P0, PT, R15, R24, PT ;  /* 0x000000180f00720c */ /* 0x000fda0003f05270 */
[----:B------:R-:W-:Y:S05]  /*17a0*/  @P0 BRA `(.L_x_39) ;  /* 0xfffffffc00300947 */ /* 0x000fea000383ffff */
[----:B------:R-:W-:Y:S05]  /*17b0*/  BSYNC.RECONVERGENT B1 ;  /* 0x0000000000017941 */ /* 0x000fea0003800200 */
.L_x_38:
[----:B------:R-:W-:-:S07]  /*17c0*/  IMAD.MOV.U32 R15, RZ, RZ, R24 ;  /* 0x000000ffff0f7224 */ /* 0x000fce00078e0018 */
.L_x_37:
[----:B------:R-:W-:-:S13]  /*17d0*/  ISETP.NE.AND P0, PT, R6, RZ, PT ;  /* 0x000000ff0600720c */ /* 0x000fda0003f05270 */
[----:B------:R-:W-:Y:S05]  /*17e0*/  @!P0 BRA `(.L_x_40) ;  /* 0x0000000000b88947 */ /* 0x000fea0003800000 */
[----:B------:R-:W-:Y:S02]  /*17f0*/  R2UR UR4, R18 ;  /* 0x00000000120472ca */ /* 0x000fe400000e0000 */
[----:B------:R-:W-:Y:S02]  /*1800*/  R2UR UR5, R19 ;  /* 0x00000000130572ca */ /* 0x000fe400000e0000 */
[----:B------:R-:W-:-:S05]  /*1810*/  IADD3 R8, P0, PT, R15, R22, RZ ;  /* 0x000000160f087210 */ /* 0x000fca0007f1e0ff */
[----:B------:R-:W-:-:S06]  /*1820*/  IMAD.X R9, RZ, RZ, R2, P0 ;  /* 0x000000ffff097224 */ /* 0x000fcc00000e0602 */
[----:B------:R-:W2:Y:S01]  /*1830*/  LD.E.U8 R10, desc[UR4][R8.64] ;  /* 0x00000004080a7980 */ /* 0x000ea2000c101100 */
[----:B------:R-:W-:Y:S01]  /*1840*/  BSSY.RECONVERGENT B1, `(.L_x_41) ;  /* 0x000000c000017945 */ /* 0x000fe20003800200 */
[----:B------:R-:W-:Y:S01]  /*1850*/  ISETP.NE.AND P1, PT, R6, 0x1, PT ;  /* 0x000000010600780c */ /* 0x000fe20003f25270 */
[----:B------:R-:W-:Y:S01]  /*1860*/  IMAD.MOV.U32 R12, RZ, RZ, R7 ;  /* 0x000000ffff0c7224 */ /* 0x000fe200078e0007 */
[----:B--2---:R-:W-:Y:S01]  /*1870*/  ISETP.NE.AND P0, PT, R10, 0x1, PT ;  /* 0x000000010a00780c */ /* 0x004fe20003f05270 */
[----:B------:R-:W-:-:S12]  /*1880*/  IMAD.WIDE.U32 R10, R15, 0x4, R16 ;  /* 0x000000040f0a7825 */ /* 0x000fd800078e0010 */
[----:B------:R-:W-:Y:S05]  /*1890*/  @!P0 BRA `(.L_x_42) ;  /* 0x0000000000188947 */ /* 0x000fea0003800000 */
[----:B------:R-:W-:Y:S02]  /*18a0*/  R2UR UR4, R18 ;  /* 0x00000000120472ca */ /* 0x000fe400000e0000 */
[----:B------:R-:W-:-:S13]  /*18b0*/  R2UR UR5, R19 ;  /* 0x00000000130572ca */ /* 0x000fda00000e0000 */
[----:B------:R-:W2:Y:S02]  /*18c0*/  LD.E R7, desc[UR4][R10.64] ;  /* 0x000000040a077980 */ /* 0x000ea4000c101900 */
[CC--:B--2---:R-:W-:Y:S02]  /*18d0*/  ISETP.GE.AND P0, PT, R7.reuse, R12.reuse, PT ;  /* 0x0000000c0700720c */ /* 0x0c4fe40003f06270 */
[----:B------:R-:W-:Y:S02]  /*18e0*/  VIMNMX R12, PT, PT, R7, R12, PT ;  /* 0x0000000c070c7248 */ /* 0x000fe40003fe0100 */
[----:B------:R-:W-:-:S09]  /*18f0*/  SEL R13, R15, R13, !P0 ;  /* 0x0000000d0f0d7207 */ /* 0x000fd20004000000 */
.L_x_42:
[----:B------:R-:W-:Y:S05]  /*1900*/  BSYNC.RECONVERGENT B1 ;  /* 0x0000000000017941 */ /* 0x000fea0003800200 */
.L_x_41:
[----:B------:R-:W-:Y:S04]  /*1910*/  BSSY.RECONVERGENT B1, `(.L_x_40) ;  /* 0x000001b000017945 */ /* 0x000fe80003800200 */
[----:B------:R-:W-:Y:S05]  /*1920*/  @!P1 BRA `(.L_x_43) ;  /* 0x0000000000649947 */ /* 0x000fea0003800000 */
[----:B------:R-:W-:Y:S02]  /*1930*/  R2UR UR4, R18 ;  /* 0x00000000120472ca */ /* 0x000fe400000e0000 */
[----:B------:R-:W-:-:S13]  /*1940*/  R2UR UR5, R19 ;  /* 0x00000000130572ca */ /* 0x000fda00000e0000 */
[----:B------:R-:W2:Y:S01]  /*1950*/  LD.E.U8 R7, desc[UR4][R8.64+0x1] ;  /* 0x0000010408077980 */ /* 0x000ea2000c101100 */
[----:B------:R-:W-:Y:S01]  /*1960*/  BSSY.RECONVERGENT B2, `(.L_x_44) ;  /* 0x000000a000027945 */ /* 0x000fe20003800200 */
[----:B------:R-:W-:Y:S02]  /*1970*/  ISETP.NE.AND P1, PT, R6, 0x2, PT ;  /* 0x000000020600780c */ /* 0x000fe40003f25270 */
[----:B--2---:R-:W-:-:S13]  /*1980*/  ISETP.NE.AND P0, PT, R7, 0x1, PT ;  /* 0x000000010700780c */ /* 0x004fda0003f05270 */
[----:B------:R-:W-:Y:S05]  /*1990*/  @!P0 BRA `(.L_x_45) ;  /* 0x0000000000188947 */ /* 0x000fea0003800000 */
[----:B------:R-:W-:Y:S02]  /*19a0*/  R2UR UR4, R18 ;  /* 0x00000000120472ca */ /* 0x000fe400000e0000 */
[----:B------:R-:W-:-:S13]  /*19b0*/  R2UR UR5, R19 ;  /* 0x00000000130572ca */ /* 0x000fda00000e0000 */
[----:B------:R-:W2:Y:S02]  /*19c0*/  LD.E R7, desc[UR4][R10.64+0x4] ;  /* 0x000004040a077980 */ /* 0x000ea4000c101900 */
[CC--:B--2---:R-:W-:Y:S02]  /*19d0*/  ISETP.GE.AND P0, PT, R7.reuse, R12.reuse, PT ;  /* 0x0000000c0700720c */ /* 0x0c4fe40003f06270 */
[----:B------:R-:W-:-:S11]  /*19e0*/  VIMNMX R12, PT, PT, R7, R12, PT ;  /* 0x0000000c070c7248 */ /* 0x000fd60003fe0100 */
[----:B------:R-:W-:-:S07]  /*19f0*/  @!P0 VIADD R13, R15, 0x1 ;  /* 0x000000010f0d8836 */ /* 0x000fce0000000000 */
.L_x_45:
[----:B------:R-:W-:Y:S05]  /*1a00*/  BSYNC.RECONVERGENT B2 ;  /* 0x0000000000027941 */ /* 0x000fea0003800200 */
.L_x_44:
[----:B------:R-:W-:Y:S05]  /*1a10*/  @!P1 BRA `(.L_x_43) ;  /* 0x0000000000289947 */ /* 0x000fea0003800000 */
[----:B------:R-:W-:Y:S02]  /*1a20*/  R2UR UR4, R18 ;  /* 0x00000000120472ca */ /* 0x000fe400000e0000 */
[----:B------:R-:W-:-:S13]  /*1a30*/  R2UR UR5, R19 ;  /* 0x00000000130572ca */ /* 0x000fda00000e0000 */
[----:B------:R-:W2:Y:S02]  /*1a40*/  LD.E.U8 R8, desc[UR4][R8.64+0x2] ;  /* 0x0000020408087980 */ /* 0x000ea4000c101100 */
[----:B--2---:R-:W-:-:S13]  /*1a50*/  ISETP.NE.AND P0, PT, R8, 0x1, PT ;  /* 0x000000010800780c */ /* 0x004fda0003f05270 */
[----:B------:R-:W-:Y:S05]  /*1a60*/  @!P0 BRA `(.L_x_43) ;  /* 0x0000000000148947 */ /* 0x000fea0003800000 */
[----:B------:R-:W-:Y:S02]  /*1a70*/  R2UR UR4, R18 ;  /* 0x00000000120472ca */ /* 0x000fe400000e0000 */
[----:B------:R-:W-:-:S13]  /*1a80*/  R2UR UR5, R19 ;  /* 0x00000000130572ca */ /* 0x000fda00000e0000 */
[----:B------:R-:W2:Y:S02]  /*1a90*/  LD.E R10, desc[UR4][R10.64+0x8] ;  /* 0x000008040a0a7980 */ /* 0x000ea4000c101900 */
[----:B--2---:R-:W-:-:S13]  /*1aa0*/  ISETP.GE.AND P0, PT, R10, R12, PT ;  /* 0x0000000c0a00720c */ /* 0x004fda0003f06270 */
[----:B------:R-:W-:-:S07]  /*1ab0*/  @!P0 VIADD R13, R15, 0x2 ;  /* 0x000000020f0d8836 */ /* 0x000fce0000000000 */
.L_x_43:
[----:B------:R-:W-:Y:S05]  /*1ac0*/  BSYNC.RECONVERGENT B1 ;  /* 0x0000000000017941 */ /* 0x000fea0003800200 */
.L_x_40:
[----:B------:R-:W0:Y:S01]  /*1ad0*/  LDC R12, c[0x0][0x388] ;  /* 0x0000e200ff0c7b82 */ /* 0x000e220000000800 */
[----:B------:R-:W-:Y:S01]  /*1ae0*/  IADD3 R8, P0, PT, R13, R22, RZ ;  /* 0x000000160d087210 */ /* 0x000fe20007f1e0ff */
[----:B------:R-:W-:Y:S01]  /*1af0*/  IMAD.MOV.U32 R11, RZ, RZ, 0x1 ;  /* 0x00000001ff0b7424 */ /* 0x000fe200078e00ff */
[----:B------:R-:W-:Y:S01]  /*1b00*/  R2UR UR4, R18 ;  /* 0x00000000120472ca */ /* 0x000fe200000e0000 */
[----:B------:R-:W-:Y:S01]  /*1b10*/  IMAD.MOV.U32 R7, RZ, RZ, RZ ;  /* 0x000000ffff077224 */ /* 0x000fe200078e00ff */
[----:B------:R-:W-:Y:S01]  /*1b20*/  R2UR UR5, R19 ;  /* 0x00000000130572ca */ /* 0x000fe200000e0000 */
[----:B------:R-:W-:Y:S01]  /*1b30*/  IMAD.X R9, RZ, RZ, R2, P0 ;  /* 0x000000ffff097224 */ /* 0x000fe200000e0602 */
[----:B------:R-:W-:-:S11]  /*1b40*/  ISETP.GE.U32.AND P0, PT, R0, 0x7, PT ;  /* 0x000000070000780c */ /* 0x000fd60003f06070 */
[----:B------:R1:W-:Y:S01]  /*1b50*/  ST.E.U8 desc[UR4][R8.64], R11 ;  /* 0x0000000b08007985 */ /* 0x0003e2000c101104 */
[C---:B0-----:R-:W-:Y:S02]  /*1b60*/  IMAD R20, R13.reuse, R12, RZ ;  /* 0x0000000c0d147224 */ /* 0x041fe400078e02ff */
[----:B-1----:R-:W-:Y:S01]  /*1b70*/  IMAD.WIDE.U32 R10, R13, 0x4, R16 ;  /* 0x000000040d0a7825 */ /* 0x002fe200078e0010 */
[----:B------:R-:W-:Y:S06]  /*1b80*/  @!P0 BRA `(.L_x_46) ;  /* 0x00000008003c8947 */ /* 0x000fec0003800000 */
[----:B------:R-:W-:Y:S01]  /*1b90*/  BSSY.RECONVERGENT B1, `(.L_x_46) ;  /* 0x000008e000017945 */ /* 0x000fe20003800200 */
[----:B------:R-:W-:Y:S01]  /*1ba0*/  LOP3.LUT R7, R12, 0x7ffffff8, RZ, 0xc0, !PT ;  /* 0x7ffffff80c077812 */ /* 0x000fe200078ec0ff */
[----:B------:R-:W-:-:S07]  /*1bb0*/  IMAD.MOV.U32 R21, RZ, RZ, RZ ;  /* 0x000000ffff157224 */ /* 0x000fce00078e00ff */
.L_x_49:
[----:B------:R-:W-:Y:S02]  /*1bc0*/  R2UR UR4, R18 ;  /* 0x00000000120472ca */ /* 0x000fe400000e0000 */
[----:B------:R-:W-:Y:S02]  /*1bd0*/  R2UR UR5, R19 ;  /* 0x00000000130572ca */ /* 0x000fe400000e0000 */
[----:B------:R-:W-:-:S05]  /*1be0*/  IADD3 R14, P0, PT, R21, R22, RZ ;  /* 0x00000016150e7210 */ /* 0x000fca0007f1e0ff */
[----:B0-----:R-:W-:-:S06]  /*1bf0*/  IMAD.X R15, RZ, RZ, R2, P0 ;  /* 0x000000ffff0f7224 */ /* 0x001fcc00000e0602 */
[----:B------:R-:W2:Y:S02]  /*1c00*/  LD.E.U8 R8, desc[UR4][R14.64] ;  /* 0x000000040e087980 */ /* 0x000ea4000c101100 */
[----:B--2---:R-:W-:Y:S01]  /*1c10*/  ISETP.NE.AND P0, PT, R8, 0x1, PT ;  /* 0x000000010800780c */ /* 0x004fe20003f05270 */
[----:B------:R-:W-:-:S12]  /*1c20*/  IMAD.WIDE.U32 R8, R21, 0x4, R16 ;  /* 0x0000000415087825 */ /* 0x000fd800078e0010 */
[----:B------:R-:W0:Y:S01]  /*1c30*/  @P0 LDC.64 R12, c[0x0][0x380] ;  /* 0x0000e000ff0c0b82 */ /* 0x000e220000000a00 */
[----:B------:R-:W-:Y:S01]  /*1c40*/  @P0 R2UR UR6, R18 ;  /* 0x00000000120602ca */ /* 0x000fe200000e0000 */
[----:B------:R-:W-:Y:S01]  /*1c50*/  @P0 IMAD.IADD R25, R20, 0x1, R21 ;  /* 0x0000000114190824 */ /* 0x000fe200078e0215 */
[C---:B------:R-:W-:Y:S02]  /*1c60*/  @P0 R2UR UR7, R19.reuse ;  /* 0x00000000130702ca */ /* 0x040fe400000e0000 */
[C---:B------:R-:W-:Y:S02]  /*1c70*/  @P0 R2UR UR4, R18.reuse ;  /* 0x00000000120402ca */ /* 0x040fe400000e0000 */
[C---:B------:R-:W-:Y:S02]  /*1c80*/  @P0 R2UR UR5, R19.reuse ;  /* 0x00000000130502ca */ /* 0x040fe400000e0000 */
[----:B------:R-:W-:Y:S02]  /*1c90*/  @P0 R2UR UR8, R18 ;  /* 0x00000000120802ca */ /* 0x000fe400000e0000 */
[----:B------:R-:W-:Y:S01]  /*1ca0*/  @P0 R2UR UR9, R19 ;  /* 0x00000000130902ca */ /* 0x000fe200000e0000 */
[----:B0-----:R-:W-:-:S12]  /*1cb0*/  @P0 IMAD.WIDE.U32 R12, R25, 0x4, R12 ;  /* 0x00000004190c0825 */ /* 0x001fd800078e000c */
[----:B------:R-:W2:Y:S04]  /*1cc0*/  @P0 LD.E R24, desc[UR8][R10.64] ;  /* 0x000000080a180980 */ /* 0x000ea8000c101900 */
[----:B------:R-:W2:Y:S04]  /*1cd0*/  @P0 LD.E R25, desc[UR6][R8.64] ;  /* 0x0000000608190980 */ /* 0x000ea8000c101900 */
[----:B------:R-:W2:Y:S01]  /*1ce0*/  @P0 LDG.E R12, desc[UR4][R12.64] ;  /* 0x000000040c0c0981 */ /* 0x000ea2000c1e1900 */
[----:B------:R-:W-:Y:S02]  /*1cf0*/  R2UR UR6, R18 ;  /* 0x00000000120672ca */ /* 0x000fe400000e0000 */
[----:B------:R-:W-:-:S02]  /*1d00*/  R2UR UR7, R19 ;  /* 0x00000000130772ca */ /* 0x000fc400000e0000 */
[----:B--2---:R-:W-:-:S05]  /*1d10*/  @P0 VIADDMNMX R25, R24, R12, R25, PT ;  /* 0x0000000c18190246 */ /* 0x004fca0003800119 */
[----:B------:R0:W-:Y:S01]  /*1d20*/  @P0 ST.E desc[UR4][R8.64], R25 ;  /* 0x0000001908000985 */ /* 0x0001e2000c101904 */
[----:B------:R-:W1:Y:S05]  /*1d30*/  LDCU.64 UR4, c[0x0][0x380] ;  /* 0x00007000ff0477ac */ /* 0x000e6a0008000a00 */
[----:B------:R-:W2:Y:S02]  /*1d40*/  LD.E.U8 R24, desc[UR6][R14.64+0x1] ;  /* 0x000001060e187980 */ /* 0x000ea4000c101100 */
[----:B--2---:R-:W-:Y:S02]  /*1d50*/  ISETP.NE.AND P0, PT, R24, 0x1, PT ;  /* 0x000000011800780c */ /* 0x004fe40003f05270 */
[----:B------:R-:W-:-:S05]  /*1d60*/  IADD3 R24, P1, PT, R20, R21, RZ ;  /* 0x0000001514187210 */ /* 0x000fca0007f3e0ff */
[----:B------:R-:W-:Y:S01]  /*1d70*/  IMAD.X R27, RZ, RZ, RZ, P1 ;  /* 0x000000ffff1b7224 */ /* 0x000fe200008e06ff */
[----:B-1----:R-:W-:-:S05]  /*1d80*/  LEA R12, P1, R24, UR4, 0x2 ;  /* 0x00000004180c7c11 */ /* 0x002fca000f8210ff */
[C---:B------:R-:W-:Y:S02]  /*1d90*/  @P0 R2UR UR6, R18.reuse ;  /* 0x00000000120602ca */ /* 0x040fe400000e0000 */
[C---:B------:R-:W-:Y:S02]  /*1da0*/  @P0 R2UR UR7, R19.reuse ;  /* 0x00000000130702ca */ /* 0x040fe400000e0000 */
[C---:B------:R-:W-:Y:S02]  /*1db0*/  @P0 R2UR UR8, R18.reuse ;  /* 0x00000000120802ca */ /* 0x040fe400000e0000 */
[C---:B------:R-:W-:Y:S02]  /*1dc0*/  @P0 R2UR UR9, R19.reuse ;  /* 0x00000000130902ca */ /* 0x040fe400000e0000 */
[----:B------:R-:W-:Y:S02]  /*1dd0*/  @P0 R2UR UR10, R18 ;  /* 0x00000000120a02ca */ /* 0x000fe400000e0000 */
[----:B------:R-:W-:-:S02]  /*1de0*/  @P0 R2UR UR11, R19 ;  /* 0x00000000130b02ca */ /* 0x000fc400000e0000 */
[----:B------:R-:W-:-:S05]  /*1df0*/  LEA.HI.X R13, R24, UR5, R27, 0x2, P1 ;  /* 0x00000005180d7c11 */ /* 0x000fca00088f141b */
[----:B------:R-:W2:Y:S04]  /*1e00*/  @P0 LDG.E R24, desc[UR6][R12.64+0x4] ;  /* 0x000004060c180981 */ /* 0x000ea8000c1e1900 */
[----:B0-----:R-:W2:Y:S04]  /*1e10*/  @P0 LD.E R25, desc[UR8][R8.64+0x4] ;  /* 0x0000040808190980 */ /* 0x001ea8000c101900 */
[----:B------:R-:W2:Y:S01]  /*1e20*/  @P0 LD.E R26, desc[UR10][R10.64] ;  /* 0x0000000a0a1a0980 */ /* 0x000ea2000c101900 */
[----:B------:R-:W-:Y:S02]  /*1e30*/  @P0 R2UR UR4, R18 ;  /* 0x00000000120402ca */ /* 0x000fe400000e0000 */
[----:B------:R-:W-:-:S02]  /*1e40*/  @P0 R2UR UR5, R19 ;  /* 0x00000000130502ca */ /* 0x000fc400000e0000 */
[----:B------:R-:W-:Y:S02]  /*1e50*/  R2UR UR6, R18 ;  /* 0x00000000120672ca */ /* 0x000fe400000e0000 */
[----:B------:R-:W-:Y:S02]  /*1e60*/  R2UR UR7, R19 ;  /* 0x00000000130772ca */ /* 0x000fe400000e0000 */
[----:B--2---:R-:W-:-:S07]  /*1e70*/  @P0 VIADDMNMX R25, R26, R24, R25, PT ;  /* 0x000000181a190246 */ /* 0x004fce0003800119 */
[----:B------:R0:W-:Y:S04]  /*1e80*/  @P0 ST.E desc[UR4][R8.64+0x4], R25 ;  /* 0x0000041908000985 */ /* 0x0001e8000c101904 */
[----:B------:R-:W2:Y:S02]  /*1e90*/  LD.E.U8 R24, desc[UR6][R14.64+0x2] ;  /* 0x000002060e187980 */ /* 0x000ea4000c101100 */
[----:B--2---:R-:W-:-:S13]  /*1ea0*/  ISETP.NE.AND P0, PT, R24, 0x1, PT ;  /* 0x000000011800780c */ /* 0x004fda0003f05270 */
[C---:B------:R-:W-:Y:S02]  /*1eb0*/  @P0 R2UR UR4, R18.reuse ;  /* 0x00000000120402ca */ /* 0x040fe400000e0000 */
[C---:B------:R-:W-:Y:S02]  /*1ec0*/  @P0 R2UR UR5, R19.reuse ;  /* 0x00000000130502ca */ /* 0x040fe400000e0000 */
[C---:B------:R-:W-:Y:S02]  /*1ed0*/  @P0 R2UR UR6, R18.reuse ;  /* 0x00000000120602ca */ /* 0x040fe400000e0000 */
[C---:B------:R-:W-:Y:S02]  /*1ee0*/  @P0 R2UR UR7, R19.reuse ;  /* 0x00000000130702ca */ /* 0x040fe400000e0000 */
[----:B------:R-:W-:Y:S02]  /*1ef0*/  @P0 R2UR UR8, R18 ;  /* 0x00000000120802ca */ /* 0x000fe400000e0000 */
[----:B------:R-:W-:-:S05]  /*1f00*/  @P0 R2UR UR9, R19 ;  /* 0x00000000130902ca */ /* 0x000fca00000e0000 */
[----:B------:R-:W2:Y:S04]  /*1f10*/  @P0 LDG.E R24, desc[UR4][R12.64+0x8] ;  /* 0x000008040c180981 */ /* 0x000ea8000c1e1900 */
[----:B------:R-:W2:Y:S04]  /*1f20*/  @P0 LD.E R27, desc[UR6][R8.64+0x8] ;  /* 0x00000806081b0980 */ /* 0x000ea8000c101900 */
[----:B------:R-:W2:Y:S01]  /*1f30*/  @P0 LD.E R26, desc[UR8][R10.64] ;  /* 0x000000080a1a0980 */ /* 0x000ea2000c101900 */
[----:B------:R-:W-:Y:S02]  /*1f40*/  R2UR UR6, R18 ;  /* 0x00000000120672ca */ /* 0x000fe400000e0000 */
[----:B------:R-:W-:-:S02]  /*1f50*/  R2UR UR7, R19 ;  /* 0x00000000130772ca */ /* 0x000fc400000e0000 */
[----:B--2---:R-:W-:-:S05]  /*1f60*/  @P0 VIADDMNMX R27, R26, R24, R27, PT ;  /* 0x000000181a1b0246 */ /* 0x004fca000380011b */
[----:B------:R1:W-:Y:S06]  /*1f70*/  @P0 ST.E desc[UR4][R8.64+0x8], R27 ;  /* 0x0000081b08000985 */ /* 0x0003ec000c101904 */
        /* <DEDUP_REMOVED lines=9> */
[----:B0-----:R-:W2:Y:S04]  /*2010*/  @P0 LD.E R25, desc[UR6][R8.64+0xc] ;  /* 0x00000c0608190980 */ /* 0x001ea8000c101900 */
        /* <DEDUP_REMOVED lines=14> */
[----:B-1----:R-:W2:Y:S04]  /*2100*/  @P0 LD.E R27, desc[UR6][R8.64+0x10] ;  /* 0x00001006081b0980 */ /* 0x002ea8000c101900 */
        /* <DEDUP_REMOVED lines=35> */
[----:B------:R-:W2:Y:S01]  /*2340*/  LD.E.U8 R14, desc[UR6][R14.64+0x7] ;  /* 0x000007060e0e7980 */ /* 0x000ea2000c101100 */
[----:B------:R-:W-:Y:S01]  /*2350*/  VIADD R21, R21, 0x8 ;  /* 0x0000000815157836 */ /* 0x000fe20000000000 */
[----:B------:R-:W-:Y:S04]  /*2360*/  BSSY.RECONVERGENT B2, `(.L_x_47) ;  /* 0x000000f000027945 */ /* 0x000fe80003800200 */
[----:B------:R-:W-:-:S02]  /*2370*/  ISETP.NE.AND P1, PT, R21, R7, PT ;  /* 0x000000071500720c */ /* 0x000fc40003f25270 */
[----:B--2---:R-:W-:-:S13]  /*2380*/  ISETP.NE.AND P0, PT, R14, 0x1, PT ;  /* 0x000000010e00780c */ /* 0x004fda0003f05270 */
[----:B0-----:R-:W-:Y:S05]  /*2390*/  @!P0 BRA `(.L_x_48) ;  /* 0x00000000002c8947 */ /* 0x001fea0003800000 */
[C---:B------:R-:W-:Y:S02]  /*23a0*/  R2UR UR4, R18.reuse ;  /* 0x00000000120472ca */ /* 0x040fe400000e0000 */
[C---:B------:R-:W-:Y:S02]  /*23b0*/  R2UR UR5, R19.reuse ;  /* 0x00000000130572ca */ /* 0x040fe400000e0000 */
[C---:B------:R-:W-:Y:S02]  /*23c0*/  R2UR UR6, R18.reuse ;  /* 0x00000000120672ca */ /* 0x040fe400000e0000 */
[C---:B------:R-:W-:Y:S02]  /*23d0*/  R2UR UR7, R19.reuse ;  /* 0x00000000130772ca */ /* 0x040fe400000e0000 */
[----:B------:R-:W-:Y:S02]  /*23e0*/  R2UR UR8, R18 ;  /* 0x00000000120872ca */ /* 0x000fe400000e0000 */
[----:B------:R-:W-:-:S05]  /*23f0*/  R2UR UR9, R19 ;  /* 0x00000000130972ca */ /* 0x000fca00000e0000 */
[----:B------:R-:W2:Y:S04]  /*2400*/  LDG.E R12, desc[UR4][R12.64+0x1c] ;  /* 0x00001c040c0c7981 */ /* 0x000ea8000c1e1900 */
[----:B------:R-:W2:Y:S04]  /*2410*/  LD.E R15, desc[UR6][R8.64+0x1c] ;  /* 0x00001c06080f7980 */ /* 0x000ea8000c101900 */
[----:B------:R-:W2:Y:S02]  /*2420*/  LD.E R14, desc[UR8][R10.64] ;  /* 0x000000080a0e7980 */ /* 0x000ea4000c101900 */
[----:B--2---:R-:W-:-:S05]  /*2430*/  VIADDMNMX R15, R14, R12, R15, PT ;  /* 0x0000000c0e0f7246 */ /* 0x004fca000380010f */
[----:B------:R0:W-:Y:S02]  /*2440*/  ST.E desc[UR4][R8.64+0x1c], R15 ;  /* 0x00001c0f08007985 */ /* 0x0001e4000c101904 */
.L_x_48:
[----:B------:R-:W-:Y:S05]  /*2450*/  BSYNC.RECONVERGENT B2 ;  /* 0x0000000000027941 */ /* 0x000fea0003800200 */
.L_x_47:
[----:B------:R-:W-:Y:S05]  /*2460*/  @P1 BRA `(.L_x_49) ;  /* 0xfffffff400d41947 */ /* 0x000fea000383ffff */
[----:B------:R-:W-:Y:S05]  /*2470*/  BSYNC.RECONVERGENT B1 ;  /* 0x0000000000017941 */ /* 0x000fea0003800200 */
.L_x_46:
[----:B------:R-:W-:-:S13]  /*2480*/  ISETP.NE.AND P0, PT, R5, RZ, PT ;  /* 0x000000ff0500720c */ /* 0x000fda0003f05270 */
[----:B------:R-:W-:Y:S05]  /*2490*/  @!P0 BRA `(.L_x_50) ;  /* 0xffffffec00a08947 */ /* 0x000fea000383ffff */
[----:B0-----:R-:W-:-:S05]  /*24a0*/  VIADD R8, R5, 0xffffffff ;  /* 0xffffffff05087836 */ /* 0x001fca0000000000 */
[----:B------:R-:W-:-:S13]  /*24b0*/  ISETP.GE.U32.AND P0, PT, R8, 0x3, PT ;  /* 0x000000030800780c */ /* 0x000fda0003f06070 */
[----:B------:R-:W-:Y:S05]  /*24c0*/  @!P0 BRA `(.L_x_51) ;  /* 0x0000000400348947 */ /* 0x000fea0003800000 */
[----:B------:R-:W-:Y:S02]  /*24d0*/  R2UR UR4, R18 ;  /* 0x00000000120472ca */ /* 0x000fe400000e0000 */
[----:B------:R-:W-:Y:S02]  /*24e0*/  R2UR UR5, R19 ;  /* 0x00000000130572ca */ /* 0x000fe400000e0000 */
[----:B------:R-:W-:-:S05]  /*24f0*/  IADD3 R14, P0, PT, R7, R22, RZ ;  /* 0x00000016070e7210 */ /* 0x000fca0007f1e0ff */
[----:B------:R-:W-:-:S06]  /*2500*/  IMAD.X R15, RZ, RZ, R2, P0 ;  /* 0x000000ffff0f7224 */ /* 0x000fcc00000e0602 */
[----:B------:R-:W2:Y:S02]  /*2510*/  LD.E.U8 R8, desc[UR4][R14.64] ;  /* 0x000000040e087980 */ /* 0x000ea4000c101100 */
[----:B--2---:R-:W-:Y:S01]  /*2520*/  ISETP.NE.AND P0, PT, R8, 0x1, PT ;  /* 0x000000010800780c */ /* 0x004fe20003f05270 */
[----:B------:R-:W-:-:S12]  /*2530*/  IMAD.WIDE.U32 R8, R7, 0x4, R16 ;  /* 0x0000000407087825 */ /* 0x000fd800078e0010 */
[----:B------:R-:W0:Y:S01]  /*2540*/  @P0 LDC.64 R12, c[0x0][0x380] ;  /* 0x0000e000ff0c0b82 */ /* 0x000e220000000a00 */
[C---:B------:R-:W-:Y:S01]  /*2550*/  @P0 R2UR UR8, R18.reuse ;  /* 0x00000000120802ca */ /* 0x040fe200000e0000 */
[----:B------:R-:W-:Y:S01]  /*2560*/  @P0 IMAD.IADD R21, R7, 0x1, R20 ;  /* 0x0000000107150824 */ /* 0x000fe200078e0214 */
[C---:B------:R-:W-:Y:S02]  /*2570*/  @P0 R2UR UR9, R19.reuse ;  /* 0x00000000130902ca */ /* 0x040fe400000e0000 */
[C---:B------:R-:W-:Y:S02]  /*2580*/  @P0 R2UR UR6, R18.reuse ;  /* 0x00000000120602ca */ /* 0x040fe400000e0000 */
[C---:B------:R-:W-:Y:S02]  /*2590*/  @P0 R2UR UR7, R19.reuse ;  /* 0x00000000130702ca */ /* 0x040fe400000e0000 */
[----:B------:R-:W-:Y:S02]  /*25a0*/  @P0 R2UR UR4, R18 ;  /* 0x00000000120402ca */ /* 0x000fe400000e0000 */
[----:B------:R-:W-:-:S05]  /*25b0*/  @P0 R2UR UR5, R19 ;  /* 0x00000000130502ca */ /* 0x000fca00000e0000 */
[----:B------:R-:W2:Y:S01]  /*25c0*/  @P0 LD.E R24, desc[UR8][R10.64] ;  /* 0x000000080a180980 */ /* 0x000ea2000c101900 */
[----:B0-----:R-:W-:-:S03]  /*25d0*/  @P0 IMAD.WIDE.U32 R12, R21, 0x4, R12 ;  /* 0x00000004150c0825 */ /* 0x001fc600078e000c */
[----:B------:R-:W2:Y:S04]  /*25e0*/  @P0 LD.E R21, desc[UR6][R8.64] ;  /* 0x0000000608150980 */ /* 0x000ea8000c101900 */
[----:B------:R-:W2:Y:S01]  /*25f0*/  @P0 LDG.E R12, desc[UR4][R12.64] ;  /* 0x000000040c0c0981 */ /* 0x000ea2000c1e1900 */
[----:B------:R-:W-:Y:S02]  /*2600*/  R2UR UR6, R18 ;  /* 0x00000000120672ca */ /* 0x000fe400000e0000 */
[----:B------:R-:W-:Y:S02]  /*2610*/  R2UR UR7, R19 ;  /* 0x00000000130772ca */ /* 0x000fe400000e0000 */
        /* <DEDUP_REMOVED lines=14> */
[----:B------:R-:W-:-:S03]  /*2700*/  LEA.HI.X R13, R24, UR5, R25, 0x2, P1 ;  /* 0x00000005180d7c11 */ /* 0x000fc600088f1419 */
[----:B------:R-:W2:Y:S04]  /*2710*/  @P0 LD.E R24, desc[UR8][R8.64+0x4] ;  /* 0x0000040808180980 */ /* 0x000ea8000c101900 */
[----:B------:R-:W2:Y:S04]  /*2720*/  @P0 LD.E R25, desc[UR10][R10.64] ;  /* 0x0000000a0a190980 */ /* 0x000ea8000c101900 */
[----:B0-----:R-:W2:Y:S01]  /*2730*/  @P0 LDG.E R21, desc[UR6][R12.64+0x4] ;  /* 0x000004060c150981 */ /* 0x001ea2000c1e1900 */
        /* <DEDUP_REMOVED lines=21> */
[----:B------:R-:W2:Y:S01]  /*2890*/  LD.E.U8 R14, desc[UR6][R14.64+0x3] ;  /* 0x000003060e0e7980 */ /* 0x000ea2000c101100 */
[----:B------:R-:W-:Y:S01]  /*28a0*/  BSSY.RECONVERGENT B1, `(.L_x_52) ;  /* 0x000000e000017945 */ /* 0x000fe20003800200 */
        /* <DEDUP_REMOVED lines=13> */
.L_x_53:
[----:B------:R-:W-:Y:S05]  /*2980*/  BSYNC.RECONVERGENT B1 ;  /* 0x0000000000017941 */ /* 0x000fea0003800200 */
.L_x_52:
[----:B------:R-:W-:-:S07]  /*2990*/  VIADD R7, R7, 0x4 ;  /* 0x0000000407077836 */ /* 0x000fce0000000000 */
.L_x_51:
[----:B------:R-:W-:-:S13]  /*29a0*/  ISETP.NE.AND P0, PT, R6, RZ, PT ;  /* 0x000000ff0600720c */ /* 0x000fda0003f05270 */
[----:B------:R-:W-:Y:S05]  /*29b0*/  @!P0 BRA `(.L_x_50) ;  /* 0xffffffe800588947 */ /* 0x000fea000383ffff */
[----:B------:R-:W-:-:S13]  /*29c0*/  ISETP.NE.AND P0, PT, R6, 0x1, PT ;  /* 0x000000010600780c */ /* 0x000fda0003f05270 */
[----:B------:R-:W-:Y:S05]  /*29d0*/  @!P0 BRA `(.L_x_54) ;  /* 0x0000000000b48947 */ /* 0x000fea0003800000 */
[----:B------:R-:W-:Y:S02]  /*29e0*/  R2UR UR4, R18 ;  /* 0x00000000120472ca */ /* 0x000fe400000e0000 */
[----:B------:R-:W-:Y:S02]  /*29f0*/  R2UR UR5, R19 ;  /* 0x00000000130572ca */ /* 0x000fe400000e0000 */
[----:B------:R-:W-:-:S05]  /*2a00*/  IADD3 R12, P0, PT, R7, R22, RZ ;  /* 0x00000016070c7210 */ /* 0x000fca0007f1e0ff */
[----:B------:R-:W-:-:S06]  /*2a10*/  IMAD.X R13, RZ, RZ, R2, P0 ;  /* 0x000000ffff0d7224 */ /* 0x000fcc00000e0602 */
[----:B0-----:R-:W2:Y:S02]  /*2a20*/  LD.E.U8 R8, desc[UR4][R12.64] ;  /* 0x000000040c087980 */ /* 0x001ea4000c101100 */
[----:B--2---:R-:W-:-:S13]  /*2a30*/  ISETP.NE.AND P0, PT, R8, 0x1, PT ;  /* 0x000000010800780c */ /* 0x004fda0003f05270 */
[----:B------:R-:W0:Y:S01]  /*2a40*/  @P0 LDC.64 R14, c[0x0][0x380] ;  /* 0x0000e000ff0e0b82 */ /* 0x000e220000000a00 */
[C---:B------:R-:W-:Y:S01]  /*2a50*/  @P0 R2UR UR4, R18.reuse ;  /* 0x00000000120402ca */ /* 0x040fe200000e0000 */
[----:B------:R-:W-:Y:S01]  /*2a60*/  @P0 IMAD.IADD R9, R7, 0x1, R20 ;  /* 0x0000000107090824 */ /* 0x000fe200078e0214 */
[C---:B------:R-:W-:Y:S02]  /*2a70*/  @P0 R2UR UR5, R19.reuse ;  /* 0x00000000130502ca */ /* 0x040fe400000e0000 */
[C---:B------:R-:W-:Y:S02]  /*2a80*/  @P0 R2UR UR8, R18.reuse ;  /* 0x00000000120802ca */ /* 0x040fe400000e0000 */
[C---:B------:R-:W-:Y:S02]  /*2a90*/  @P0 R2UR UR9, R19.reuse ;  /* 0x00000000130902ca */ /* 0x040fe400000e0000 */
[----:B------:R-:W-:Y:S02]  /*2aa0*/  @P0 R2UR UR6, R18 ;  /* 0x00000000120602ca */ /* 0x000fe400000e0000 */
[----:B------:R-:W-:-:S02]  /*2ab0*/  @P0 R2UR UR7, R19 ;  /* 0x00000000130702ca */ /* 0x000fc400000e0000 */
[----:B------:R-:W-:-:S07]  /*2ac0*/  @P0 LEA R8, P1, R7, R16, 0x2 ;  /* 0x0000001007080211 */ /* 0x000fce00078210ff */
[----:B------:R-:W2:Y:S01]  /*2ad0*/  @P0 LD.E R24, desc[UR8][R10.64] ;  /* 0x000000080a180980 */ /* 0x000ea2000c101900 */
[----:B0-----:R-:W-:Y:S01]  /*2ae0*/  @P0 IMAD.WIDE.U32 R14, R9, 0x4, R14 ;  /* 0x00000004090e0825 */ /* 0x001fe200078e000e */
[----:B------:R-:W-:-:S05]  /*2af0*/  @P0 LEA.HI.X R9, R7, R17, RZ, 0x2, P1 ;  /* 0x0000001107090211 */ /* 0x000fca00008f14ff */
[----:B------:R-:W2:Y:S04]  /*2b00*/  @P0 LDG.E R14, desc[UR4][R14.64] ;  /* 0x000000040e0e0981 */ /* 0x000ea8000c1e1900 */
[----:B------:R-:W2:Y:S01]  /*2b10*/  @P0 LD.E R21, desc[UR6][R8.64] ;  /* 0x0000000608150980 */ /* 0x000ea2000c101900 */
[----:B------:R-:W-:Y:S02]  /*2b20*/  R2UR UR6, R18 ;  /* 0x00000000120672ca */ /* 0x000fe400000e0000 */
[----:B------:R-:W-:Y:S02]  /*2b30*/  R2UR UR7, R19 ;  /* 0x00000000130772ca */ /* 0x000fe400000e0000 */
[----:B--2---:R-:W-:-:S05]  /*2b40*/  @P0 VIADDMNMX R21, R24, R14, R21, PT ;  /* 0x0000000e18150246 */ /* 0x004fca0003800115 */
[----:B------:R0:W-:Y:S06]  /*2b50*/  @P0 ST.E desc[UR4][R8.64], R21 ;  /* 0x0000001508000985 */ /* 0x0001ec000c101904 */
[----:B------:R-:W2:Y:S02]  /*2b60*/  LD.E.U8 R12, desc[UR6][R12.64+0x1] ;  /* 0x000001060c0c7980 */ /* 0x000ea4000c101100 */
[----:B--2---:R-:W-:-:S13]  /*2b70*/  ISETP.NE.AND P0, PT, R12, 0x1, PT ;  /* 0x000000010c00780c */ /* 0x004fda0003f05270 */
[----:B------:R-:W1:Y:S01]  /*2b80*/  @P0 LDC.64 R24, c[0x0][0x380] ;  /* 0x0000e000ff180b82 */ /* 0x000e620000000a00 */
[----:B------:R-:W-:Y:S02]  /*2b90*/  @P0 IADD3 R26, P1, PT, R20, R7, RZ ;  /* 0x00000007141a0210 */ /* 0x000fe40007f3e0ff */
[C---:B------:R-:W-:Y:S02]  /*2ba0*/  @P0 R2UR UR8, R18.reuse ;  /* 0x00000000120802ca */ /* 0x040fe400000e0000 */
[C---:B------:R-:W-:Y:S02]  /*2bb0*/  @P0 R2UR UR9, R19.reuse ;  /* 0x00000000130902ca */ /* 0x040fe400000e0000 */
[C---:B------:R-:W-:Y:S02]  /*2bc0*/  @P0 R2UR UR6, R18.reuse ;  /* 0x00000000120602ca */ /* 0x040fe400000e0000 */
[----:B------:R-:W-:Y:S02]  /*2bd0*/  @P0 R2UR UR7, R19 ;  /* 0x00000000130702ca */ /* 0x000fe400000e0000 */
[----:B------:R-:W-:-:S02]  /*2be0*/  @P0 R2UR UR4, R18 ;  /* 0x00000000120402ca */ /* 0x000fc400000e0000 */
[----:B------:R-:W-:Y:S01]  /*2bf0*/  @P0 R2UR UR5, R19 ;  /* 0x00000000130502ca */ /* 0x000fe200000e0000 */
[----:B------:R-:W-:Y:S01]  /*2c00*/  @P0 IMAD.X R27, RZ, RZ, RZ, P1 ;  /* 0x000000ffff1b0224 */ /* 0x000fe200008e06ff */
[----:B------:R-:W-:-:S03]  /*2c10*/  @P0 LEA R14, P2, R7, R16, 0x2 ;  /* 0x00000010070e0211 */ /* 0x000fc600078410ff */
[----:B0-----:R-:W2:Y:S01]  /*2c20*/  @P0 LD.E R8, desc[UR8][R10.64] ;  /* 0x000000080a080980 */ /* 0x001ea2000c101900 */
[----:B------:R-:W-:Y:S02]  /*2c30*/  @P0 LEA.HI.X R15, R7, R17, RZ, 0x2, P2 ;  /* 0x00000011070f0211 */ /* 0x000fe400010f14ff */
[----:B-1----:R-:W-:-:S03]  /*2c40*/  @P0 LEA R24, P1, R26, R24, 0x2 ;  /* 0x000000181a180211 */ /* 0x002fc600078210ff */
[----:B------:R-:W2:Y:S01]  /*2c50*/  @P0 LD.E R9, desc[UR6][R14.64+0x4] ;  /* 0x000004060e090980 */ /* 0x000ea2000c101900 */
[----:B------:R-:W-:-:S05]  /*2c60*/  @P0 LEA.HI.X R25, R26, R25, R27, 0x2, P1 ;  /* 0x000000191a190211 */ /* 0x000fca00008f141b */
[----:B------:R-:W2:Y:S01]  /*2c70*/  @P0 LDG.E R24, desc[UR4][R24.64+0x4] ;  /* 0x0000040418180981 */ /* 0x000ea2000c1e1900 */
[----:B------:R-:W-:Y:S01]  /*2c80*/  VIADD R7, R7, 0x2 ;  /* 0x0000000207077836 */ /* 0x000fe20000000000 */
[----:B--2---:R-:W-:-:S05]  /*2c90*/  @P0 VIADDMNMX R9, R8, R24, R9, PT ;  /* 0x0000001808090246 */ /* 0x004fca0003800109 */
[----:B------:R1:W-:Y:S02]  /*2ca0*/  @P0 ST.E desc[UR4][R14.64+0x4], R9 ;  /* 0x000004090e000985 */ /* 0x0003e4000c101904 */
.L_x_54:
[----:B------:R-:W2:Y:S02]  /*2cb0*/  LDCU UR4, c[0x0][0x388] ;  /* 0x00007100ff0477ac */ /* 0x000ea40008000800 */
[----:B--2---:R-:W-:-:S04]  /*2cc0*/  ULOP3.LUT UR4, UR4, 0x1, URZ, 0xc0, !UPT ;  /* 0x0000000104047892 */ /* 0x004fc8000f8ec0ff */
[----:B------:R-:W-:-:S09]  /*2cd0*/  UISETP.NE.U32.AND UP0, UPT, UR4, 0x1, UPT ;  /* 0x000000010400788c */ /* 0x000fd2000bf05070 */
[----:B------:R-:W-:Y:S05]  /*2ce0*/  BRA.U UP0, `(.L_x_50) ;  /* 0xffffffe5008c7547 */ /* 0x000fea000b83ffff */
[----:B------:R-:W-:Y:S02]  /*2cf0*/  R2UR UR4, R18 ;  /* 0x00000000120472ca */ /* 0x000fe400000e0000 */
[----:B------:R-:W-:Y:S02]  /*2d00*/  R2UR UR5, R19 ;  /* 0x00000000130572ca */ /* 0x000fe400000e0000 */
[----:B0-----:R-:W-:-:S05]  /*2d10*/  IADD3 R8, P0, PT, R7, R22, RZ ;  /* 0x0000001607087210 */ /* 0x001fca0007f1e0ff */
[----:B-1----:R-:W-:-:S06]  /*2d20*/  IMAD.X R9, RZ, RZ, R2, P0 ;  /* 0x000000ffff097224 */ /* 0x002fcc00000e0602 */
[----:B------:R-:W2:Y:S02]  /*2d30*/  LD.E.U8 R8, desc[UR4][R8.64] ;  /* 0x0000000408087980 */ /* 0x000ea4000c101100 */
[----:B--2---:R-:W-:-:S13]  /*2d40*/  ISETP.NE.AND P0, PT, R8, 0x1, PT ;  /* 0x000000010800780c */ /* 0x004fda0003f05270 */
[----:B------:R-:W-:Y:S05]  /*2d50*/  @!P0 BRA `(.L_x_50) ;  /* 0xffffffe400708947 */ /* 0x000fea000383ffff */
[----:B------:R-:W0:Y:S01]  /*2d60*/  LDC.64 R8, c[0x0][0x380] ;  /* 0x0000e000ff087b82 */ /* 0x000e220000000a00 */
[----:B------:R-:W-:Y:S01]  /*2d70*/  R2UR UR8, R18 ;  /* 0x00000000120872ca */ /* 0x000fe200000e0000 */
[----:B------:R-:W-:Y:S01]  /*2d80*/  IMAD.IADD R15, R20, 0x1, R7 ;  /* 0x00000001140f7824 */ /* 0x000fe200078e0207 */
[----:B------:R-:W-:Y:S01]  /*2d90*/  R2UR UR9, R19 ;  /* 0x00000000130972ca */ /* 0x000fe200000e0000 */
[----:B------:R-:W-:Y:S01]  /*2da0*/  IMAD.WIDE.U32 R12, R7, 0x4, R16 ;  /* 0x00000004070c7825 */ /* 0x000fe200078e0010 */
[C---:B------:R-:W-:Y:S02]  /*2db0*/  R2UR UR6, R18.reuse ;  /* 0x00000000120672ca */ /* 0x040fe400000e0000 */
[C---:B------:R-:W-:Y:S02]  /*2dc0*/  R2UR UR7, R19.reuse ;  /* 0x00000000130772ca */ /* 0x040fe400000e0000 */
[----:B------:R-:W-:Y:S02]  /*2dd0*/  R2UR UR4, R18 ;  /* 0x00000000120472ca */ /* 0x000fe400000e0000 */
[----:B------:R-:W-:-:S05]  /*2de0*/  R2UR UR5, R19 ;  /* 0x00000000130572ca */ /* 0x000fca00000e0000 */
[----:B------:R-:W2:Y:S04]  /*2df0*/  LD.E R10, desc[UR8][R10.64] ;  /* 0x000000080a0a7980 */ /* 0x000ea8000c101900 */
[----:B------:R-:W2:Y:S01]  /*2e00*/  LD.E R7, desc[UR6][R12.64] ;  /* 0x000000060c077980 */ /* 0x000ea2000c101900 */
[----:B0-----:R-:W-:-:S06]  /*2e10*/  IMAD.WIDE.U32 R8, R15, 0x4, R8 ;  /* 0x000000040f087825 */ /* 0x001fcc00078e0008 */
[----:B------:R-:W2:Y:S02]  /*2e20*/  LDG.E R8, desc[UR4][R8.64] ;  /* 0x0000000408087981 */ /* 0x000ea4000c1e1900 */
[----:B--2---:R-:W-:-:S05]  /*2e30*/  VIADDMNMX R7, R10, R8, R7, PT ;  /* 0x000000080a077246 */ /* 0x004fca0003800107 */
[----:B------:R3:W-:Y:S01]  /*2e40*/  ST.E desc[UR4][R12.64], R7 ;  /* 0x000000070c007985 */ /* 0x0007e2000c101904 */
[----:B------:R-:W-:Y:S05]  /*2e50*/  BRA `(.L_x_50) ;  /* 0xffffffe400307947 */ /* 0x000fea000383ffff */
.L_x_36:
[----:B--2---:R-:W0:Y:S01]  /*2e60*/  LDC R10, c[0x0][0x388] ;  /* 0x0000e200ff0a7b82 */ /* 0x004e220000000800 */
[----:B------:R-:W-:-:S05]  /*2e70*/  VIADD R7, R7, 0x1 ;  /* 0x0000000107077836 */ /* 0x000fca0000000000 */
[----:B0-----:R-:W-:-:S13]  /*2e80*/  ISETP.NE.AND P0, PT, R7, R10, PT ;  /* 0x0000000a0700720c */ /* 0x001fda0003f05270 */
[----:B------:R-:W-:Y:S05]  /*2e90*/  @!P0 BREAK.RELIABLE B1 ;  /* 0x0000000000018942 */ /* 0x000fea0003800100 */
[----:B------:R-:W-:Y:S05]  /*2ea0*/  @P0 BRA `(.L_x_55) ;  /* 0xffffffe400240947 */ /* 0x000fea000383ffff */
[----:B------:R-:W-:Y:S05]  /*2eb0*/  BSYNC.RECONVERGENT B0 ;  /* 0x0000000000007941 */ /* 0x000fea0003800200 */
.L_x_34:
[----:B------:R-:W-:Y:S01]  /*2ec0*/  ISETP.GE.U32.AND P0, PT, R0, 0xf, PT ;  /* 0x0000000f0000780c */ /* 0x000fe20003f06070 */
[----:B------:R-:W-:Y:S01]  /*2ed0*/  IMAD.MOV.U32 R7, RZ, RZ, RZ ;  /* 0x000000ffff077224 */ /* 0x000fe200078e00ff */
[----:B------:R-:W-:-:S11]  /*2ee0*/  ISETP.NE.AND P3, PT, R3, RZ, PT ;  /* 0x000000ff0300720c */ /* 0x000fd60003f65270 */
[----:B------:R-:W-:Y:S05]  /*2ef0*/  @!P0 BRA `(.L_x_56) ;  /* 0x0000000000e48947 */ /* 0x000fea0003800000 */
[----:B------:R-:W0:Y:S01]  /*2f00*/  LDC.64 R8, c[0x0][0x390] ;  /* 0x0000e400ff087b82 */ /* 0x000e220000000a00 */
[----:B------:R-:W-:Y:S01]  /*2f10*/  IADD3 R13, P0, PT, R16, 0x20, RZ ;  /* 0x00000020100d7810 */ /* 0x000fe20007f1e0ff */
[----:B------:R-:W-:Y:S01]  /*2f20*/  BSSY.RECONVERGENT B0, `(.L_x_56) ;  /* 0x0000036000007945 */ /* 0x000fe20003800200 */
[----:B------:R-:W-:-:S03]  /*2f30*/  LOP3.LUT R7, R10, 0x7ffffff0, RZ, 0xc0, !PT ;  /* 0x7ffffff00a077812 */ /* 0x000fc600078ec0ff */
[----:B------:R-:W-:Y:S02]  /*2f40*/  IMAD.X R14, RZ, RZ, R17, P0 ;  /* 0x000000ffff0e7224 */ /* 0x000fe400000e0611 */
[----:B------:R-:W-:Y:S02]  /*2f50*/  IMAD.MOV R0, RZ, RZ, -R7 ;  /* 0x000000ffff007224 */ /* 0x000fe400078e0a07 */
[----:B0-----:R-:W-:-:S03]  /*2f60*/  IMAD.WIDE.U32 R8, R4, 0x4, R8 ;  /* 0x0000000404087825 */ /* 0x001fc600078e0008 */
[----:B------:R-:W-:-:S05]  /*2f70*/  IADD3 R12, P1, PT, R8, 0x20, RZ ;  /* 0x00000020080c7810 */ /* 0x000fca0007f3e0ff */
[----:B------:R-:W-:-:S08]  /*2f80*/  IMAD.X R15, RZ, RZ, R9, P1 ;  /* 0x000000ffff0f7224 */ /* 0x000fd000008e0609 */
.L_x_57:
[----:B------:R-:W-:Y:S01]  /*2f90*/  R2UR UR4, R18 ;  /* 0x00000000120472ca */ /* 0x000fe200000e0000 */
[----:B------:R-:W-:Y:S01]  /*2fa0*/  IMAD.MOV.U32 R10, RZ, RZ, R13 ;  /* 0x000000ffff0a7224 */ /* 0x000fe200078e000d */
[----:B------:R-:W-:Y:S01]  /*2fb0*/  R2UR UR5, R19 ;  /* 0x00000000130572ca */ /* 0x000fe200000e0000 */
[----:B------:R-:W-:-:S12]  /*2fc0*/  IMAD.MOV.U32 R11, RZ, RZ, R14 ;  /* 0x000000ffff0b7224 */ /* 0x000fd800078e000e */
[----:B--2---:R-:W2:Y:S01]  /*2fd0*/  LD.E R13, desc[UR4][R10.64+-0x20] ;  /* 0xffffe0040a0d7980 */ /* 0x004ea2000c101900 */
[----:B------:R-:W-:Y:S01]  /*2fe0*/  R2UR UR6, R18 ;  /* 0x00000000120672ca */ /* 0x000fe200000e0000 */
[----:B------:R-:W-:Y:S01]  /*2ff0*/  IMAD.MOV.U32 R8, RZ, RZ, R12 ;  /* 0x000000ffff087224 */ /* 0x000fe200078e000c */
[----:B------:R-:W-:Y:S01]  /*3000*/  R2UR UR7, R19 ;  /* 0x00000000130772ca */ /* 0x000fe200000e0000 */
[----:B------:R-:W-:-:S05]  /*3010*/  IMAD.MOV.U32 R9, RZ, RZ, R15 ;  /* 0x000000ffff097224 */ /* 0x000fca00078e000f */
[----:B--2---:R0:W-:Y:S07]  /*3020*/  STG.E desc[UR4][R8.64+-0x20], R13 ;  /* 0xffffe00d08007986 */ /* 0x0041ee000c101904 */
[----:B------:R-:W2:Y:S04]  /*3030*/  LD.E R15, desc[UR6][R10.64+-0x1c] ;  /* 0xffffe4060a0f7980 */ /* 0x000ea8000c101900 */
[----:B--2---:R1:W-:Y:S04]  /*3040*/  STG.E desc[UR4][R8.64+-0x1c], R15 ;  /* 0xffffe40f08007986 */ /* 0x0043e8000c101904 */
[----:B------:R-:W2:Y:S04]  /*3050*/  LD.E R21, desc[UR6][R10.64+-0x18] ;  /* 0xffffe8060a157980 */ /* 0x000ea8000c101900 */
[----:B--2---:R2:W-:Y:S04]  /*3060*/  STG.E desc[UR4][R8.64+-0x18], R21 ;  /* 0xffffe81508007986 */ /* 0x0045e8000c101904 */
[----:B------:R-:W3:Y:S04]  /*3070*/  LD.E R23, desc[UR6][R10.64+-0x14] ;  /* 0xffffec060a177980 */ /* 0x000ee8000c101900 */
[----:B---3--:R3:W-:Y:S04]  /*3080*/  STG.E desc[UR4][R8.64+-0x14], R23 ;  /* 0xffffec1708007986 */ /* 0x0087e8000c101904 */
[----:B0-----:R-:W4:Y:S04]  /*3090*/  LD.E R13, desc[UR6][R10.64+-0x10] ;  /* 0xfffff0060a0d7980 */ /* 0x001f28000c101900 */
[----:B----4-:R0:W-:Y:S04]  /*30a0*/  STG.E desc[UR4][R8.64+-0x10], R13 ;  /* 0xfffff00d08007986 */ /* 0x0101e8000c101904 */
[----:B-1----:R-:W4:Y:S04]  /*30b0*/  LD.E R15, desc[UR6][R10.64+-0xc] ;  /* 0xfffff4060a0f7980 */ /* 0x002f28000c101900 */
[----:B----4-:R1:W-:Y:S04]  /*30c0*/  STG.E desc[UR4][R8.64+-0xc], R15 ;  /* 0xfffff40f08007986 */ /* 0x0103e8000c101904 */
[----:B--2---:R-:W2:Y:S04]  /*30d0*/  LD.E R21, desc[UR6][R10.64+-0x8] ;  /* 0xfffff8060a157980 */ /* 0x004ea8000c101900 */
[----:B--2---:R2:W-:Y:S04]  /*30e0*/  STG.E desc[UR4][R8.64+-0x8], R21 ;  /* 0xfffff81508007986 */ /* 0x0045e8000c101904 */
[----:B---3--:R-:W3:Y:S04]  /*30f0*/  LD.E R23, desc[UR6][R10.64+-0x4] ;  /* 0xfffffc060a177980 */ /* 0x008ee8000c101900 */
        /* <DEDUP_REMOVED lines=13> */
[----:B--2---:R-:W2:Y:S01]  /*31d0*/  LD.E R21, desc[UR6][R10.64+0x18] ;  /* 0x000018060a157980 */ /* 0x004ea2000c101900 */
[----:B------:R-:W-:-:S05]  /*31e0*/  VIADD R0, R0, 0x10 ;  /* 0x0000001000007836 */ /* 0x000fca0000000000 */
[----:B------:R-:W-:Y:S01]  /*31f0*/  ISETP.NE.AND P0, PT, R0, RZ, PT ;  /* 0x000000ff0000720c */ /* 0x000fe20003f05270 */
[----:B--2---:R2:W-:Y:S04]  /*3200*/  STG.E desc[UR4][R8.64+0x18], R21 ;  /* 0x0000181508007986 */ /* 0x0045e8000c101904 */
[----:B---3--:R-:W3:Y:S01]  /*3210*/  LD.E R23, desc[UR6][R10.64+0x1c] ;  /* 0x00001c060a177980 */ /* 0x008ee2000c101900 */
[----:B0-----:R-:W-:Y:S02]  /*3220*/  IADD3 R13, P1, PT, R10, 0x40, RZ ;  /* 0x000000400a0d7810 */ /* 0x001fe40007f3e0ff */
[----:B------:R-:W-:-:S03]  /*3230*/  IADD3 R12, P2, PT, R8, 0x40, RZ ;  /* 0x00000040080c7810 */ /* 0x000fc60007f5e0ff */
[----:B------:R-:W-:Y:S02]  /*3240*/  IMAD.X R14, RZ, RZ, R11, P1 ;  /* 0x000000ffff0e7224 */ /* 0x000fe400008e060b */
[----:B-1----:R-:W-:Y:S01]  /*3250*/  IMAD.X R15, RZ, RZ, R9, P2 ;  /* 0x000000ffff0f7224 */ /* 0x002fe200010e0609 */
[----:B---3--:R2:W-:Y:S01]  /*3260*/  STG.E desc[UR4][R8.64+0x1c], R23 ;  /* 0x00001c1708007986 */ /* 0x0085e2000c101904 */
[----:B------:R-:W-:Y:S06]  /*3270*/  @P0 BRA `(.L_x_57) ;  /* 0xfffffffc00440947 */ /* 0x000fec000383ffff */
[----:B------:R-:W-:Y:S05]  /*3280*/  BSYNC.RECONVERGENT B0 ;  /* 0x0000000000007941 */ /* 0x000fea0003800200 */
.L_x_56:
[----:B------:R-:W-:Y:S04]  /*3290*/  BSSY.RECONVERGENT B0, `(.L_x_26) ;  /* 0x000005c000007945 */ /* 0x000fe80003800200 */
[----:B------:R-:W-:Y:S05]  /*32a0*/  @!P3 BRA `(.L_x_58) ;  /* 0x000000040068b947 */ /* 0x000fea0003800000 */
[----:B------:R-:W-:Y:S02]  /*32b0*/  ISETP.GE.U32.AND P0, PT, R3, 0x8, PT ;  /* 0x000000080300780c */ /* 0x000fe40003f06070 */
[----:B------:R-:W-:-:S11]  /*32c0*/  ISETP.NE.AND P1, PT, R5, RZ, PT ;  /* 0x000000ff0500720c */ /* 0x000fd60003f25270 */
[----:B------:R-:W-:Y:S05]  /*32d0*/  @!P0 BRA `(.L_x_59) ;  /* 0x0000000000888947 */ /* 0x000fea0003800000 */
[----:B------:R-:W-:Y:S01]  /*32e0*/  R2UR UR4, R18 ;  /* 0x00000000120472ca */ /* 0x000fe200000e0000 */
[----:B--2---:R-:W-:Y:S01]  /*32f0*/  IMAD.WIDE.U32 R8, R7, 0x4, R16 ;  /* 0x0000000407087825 */ /* 0x004fe200078e0010 */
[----:B------:R-:W-:Y:S01]  /*3300*/  R2UR UR5, R19 ;  /* 0x00000000130572ca */ /* 0x000fe200000e0000 */
[----:B------:R-:W0:-:S12]  /*3310*/  LDC.64 R12, c[0x0][0x390] ;  /* 0x0000e400ff0c7b82 */ /* 0x000e180000000a00 */
[----:B------:R-:W2:Y:S01]  /*3320*/  LD.E R3, desc[UR4][R8.64] ;  /* 0x0000000408037980 */ /* 0x000ea2000c101900 */
[----:B------:R-:W-:Y:S01]  /*3330*/  R2UR UR6, R18 ;  /* 0x00000000120672ca */ /* 0x000fe200000e0000 */
[----:B------:R-:W-:Y:S01]  /*3340*/  IMAD.IADD R11, R4, 0x1, R7 ;  /* 0x00000001040b7824 */ /* 0x000fe200078e0207 */
[----:B------:R-:W-:-:S03]  /*3350*/  R2UR UR7, R19 ;  /* 0x00000000130772ca */ /* 0x000fc600000e0000 */
[----:B0-----:R-:W-:Y:S01]  /*3360*/  IMAD.WIDE.U32 R12, R11, 0x4, R12 ;  /* 0x000000040b0c7825 */ /* 0x001fe200078e000c */
[----:B------:R-:W-:-:S04]  /*3370*/  IADD3 R0, P0, PT, R4, R7, RZ ;  /* 0x0000000704007210 */ /* 0x000fc80007f1e0ff */
[----:B--2---:R0:W-:Y:S01]  /*3380*/  STG.E desc[UR4][R12.64], R3 ;  /* 0x000000030c007986 */ /* 0x0041e2000c101904 */
[----:B------:R-:W1:Y:S04]  /*3390*/  LDCU.64 UR4, c[0x0][0x390] ;  /* 0x00007200ff0477ac */ /* 0x000e680008000a00 */
[----:B------:R-:W2:Y:S01]  /*33a0*/  LD.E R15, desc[UR6][R8.64+0x4] ;  /* 0x00000406080f7980 */ /* 0x000ea2000c101900 */
[----:B------:R-:W-:Y:S01]  /*33b0*/  R2UR UR8, R18 ;  /* 0x00000000120872ca */ /* 0x000fe200000e0000 */
[----:B------:R-:W-:Y:S01]  /*33c0*/  IMAD.X R11, RZ, RZ, RZ, P0 ;  /* 0x000000ffff0b7224 */ /* 0x000fe200000e06ff */
[----:B------:R-:W-:Y:S02]  /*33d0*/  R2UR UR9, R19 ;  /* 0x00000000130972ca */ /* 0x000fe400000e0000 */
[----:B-1----:R-:W-:-:S04]  /*33e0*/  LEA R10, P0, R0, UR4, 0x2 ;  /* 0x00000004000a7c11 */ /* 0x002fc8000f8010ff */
[----:B------:R-:W-:-:S05]  /*33f0*/  LEA.HI.X R11, R0, UR5, R11, 0x2, P0 ;  /* 0x00000005000b7c11 */ /* 0x000fca00080f140b */
[----:B--2---:R1:W-:Y:S04]  /*3400*/  STG.E desc[UR6][R10.64+0x4], R15 ;  /* 0x0000040f0a007986 */ /* 0x0043e8000c101906 */
[----:B------:R-:W2:Y:S01]  /*3410*/  LD.E R21, desc[UR8][R8.64+0x8] ;  /* 0x0000080808157980 */ /* 0x000ea2000c101900 */
[----:B------:R-:W-:Y:S02]  /*3420*/  R2UR UR4, R18 ;  /* 0x00000000120472ca */ /* 0x000fe400000e0000 */
[----:B------:R-:W-:-:S13]  /*3430*/  R2UR UR5, R19 ;  /* 0x00000000130572ca */ /* 0x000fda00000e0000 */
[----:B--2---:R2:W-:Y:S04]  /*3440*/  STG.E desc[UR4][R10.64+0x8], R21 ;  /* 0x000008150a007986 */ /* 0x0045e8000c101904 */
[----:B0-----:R-:W3:Y:S04]  /*3450*/  LD.E R3, desc[UR6][R8.64+0xc] ;  /* 0x00000c0608037980 */ /* 0x001ee8000c101900 */
[----:B---3--:R0:W-:Y:S04]  /*3460*/  STG.E desc[UR4][R10.64+0xc], R3 ;  /* 0x00000c030a007986 */ /* 0x0081e8000c101904 */
[----:B------:R-:W3:Y:S04]  /*3470*/  LD.E R13, desc[UR6][R8.64+0x10] ;  /* 0x00001006080d7980 */ /* 0x000ee8000c101900 */
[----:B---3--:R3:W-:Y:S04]  /*3480*/  STG.E desc[UR4][R10.64+0x10], R13 ;  /* 0x0000100d0a007986 */ /* 0x0087e8000c101904 */
[----:B-1----:R-:W4:Y:S04]  /*3490*/  LD.E R15, desc[UR6][R8.64+0x14] ;  /* 0x00001406080f7980 */ /* 0x002f28000c101900 */
[----:B----4-:R3:W-:Y:S04]  /*34a0*/  STG.E desc[UR4][R10.64+0x14], R15 ;  /* 0x0000140f0a007986 */ /* 0x0107e8000c101904 */
[----:B--2---:R-:W2:Y:S04]  /*34b0*/  LD.E R21, desc[UR6][R8.64+0x18] ;  /* 0x0000180608157980 */ /* 0x004ea8000c101900 */
[----:B--2---:R3:W-:Y:S04]  /*34c0*/  STG.E desc[UR4][R10.64+0x18], R21 ;  /* 0x000018150a007986 */ /* 0x0047e8000c101904 */
[----:B0-----:R-:W2:Y:S01]  /*34d0*/  LD.E R3, desc[UR6][R8.64+0x1c] ;  /* 0x00001c0608037980 */ /* 0x001ea2000c101900 */
[----:B------:R-:W-:-:S03]  /*34e0*/  VIADD R7, R7, 0x8 ;  /* 0x0000000807077836 */ /* 0x000fc60000000000 */
[----:B--2---:R3:W-:Y:S04]  /*34f0*/  STG.E desc[UR4][R10.64+0x1c], R3 ;  /* 0x00001c030a007986 */ /* 0x0047e8000c101904 */
.L_x_59:
[----:B------:R-:W-:Y:S05]  /*3500*/  @!P1 BRA `(.L_x_58) ;  /* 0x0000000000d09947 */ /* 0x000fea0003800000 */
[----:B------:R-:W-:Y:S02]  /*3510*/  ISETP.GE.U32.AND P0, PT, R5, 0x4, PT ;  /* 0x000000040500780c */ /* 0x000fe40003f06070 */
[----:B------:R-:W-:-:S11]  /*3520*/  ISETP.NE.AND P1, PT, R6, RZ, PT ;  /* 0x000000ff0600720c */ /* 0x000fd60003f25270 */
[----:B------:R-:W-:Y:S05]  /*3530*/  @!P0 BRA `(.L_x_60) ;  /* 0x0000000000688947 */ /* 0x000fea0003800000 */
[----:B------:R-:W-:Y:S01]  /*3540*/  R2UR UR4, R18 ;  /* 0x00000000120472ca */ /* 0x000fe200000e0000 */
[----:B--2---:R-:W-:Y:S01]  /*3550*/  IMAD.WIDE.U32 R8, R7, 0x4, R16 ;  /* 0x0000000407087825 */ /* 0x004fe200078e0010 */
[----:B------:R-:W-:Y:S01]  /*3560*/  R2UR UR5, R19 ;  /* 0x00000000130572ca */ /* 0x000fe200000e0000 */
[----:B---3--:R-:W0:-:S12]  /*3570*/  LDC.64 R10, c[0x0][0x390] ;  /* 0x0000e400ff0a7b82 */ /* 0x008e180000000a00 */
        /* <DEDUP_REMOVED lines=19> */
[----:B0-----:R-:W2:Y:S01]  /*36b0*/  LD.E R3, desc[UR6][R8.64+0xc] ;  /* 0x00000c0608037980 */ /* 0x001ea2000c101900 */
[----:B------:R-:W-:-:S03]  /*36c0*/  VIADD R7, R7, 0x4 ;  /* 0x0000000407077836 */ /* 0x000fc60000000000 */
[----:B--2---:R1:W-:Y:S04]  /*36d0*/  STG.E desc[UR4][R12.64+0xc], R3 ;  /* 0x00000c030c007986 */ /* 0x0043e8000c101904 */
.L_x_60:
[----:B------:R-:W-:Y:S05]  /*36e0*/  @!P1 BRA `(.L_x_58) ;  /* 0x0000000000589947 */ /* 0x000fea0003800000 */
[----:B---3--:R-:W0:Y:S01]  /*36f0*/  LDC.64 R10, c[0x0][0x390] ;  /* 0x0000e400ff0a7b82 */ /* 0x008e220000000a00 */
[----:B-1----:R-:W-:Y:S02]  /*3700*/  IMAD.IADD R5, R4, 0x1, R7 ;  /* 0x0000000104057824 */ /* 0x002fe400078e0207 */
[----:B--2---:R-:W-:-:S04]  /*3710*/  IMAD.WIDE.U32 R8, R7, 0x4, R16 ;  /* 0x0000000407087825 */ /* 0x004fc800078e0010 */
[----:B------:R-:W-:Y:S02]  /*3720*/  IMAD.MOV R6, RZ, RZ, -R6 ;  /* 0x000000ffff067224 */ /* 0x000fe400078e0a06 */
[----:B0-----:R-:W-:-:S04]  /*3730*/  IMAD.WIDE.U32 R4, R5, 0x4, R10 ;  /* 0x0000000405047825 */ /* 0x001fc800078e000a */
[----:B------:R-:W-:Y:S02]  /*3740*/  IMAD.MOV.U32 R0, RZ, RZ, R4 ;  /* 0x000000ffff007224 */ /* 0x000fe400078e0004 */
[----:B------:R-:W-:-:S07]  /*3750*/  IMAD.MOV.U32 R7, RZ, RZ, R5 ;  /* 0x000000ffff077224 */ /* 0x000fce00078e0005 */
.L_x_61:
[----:B------:R-:W-:Y:S01]  /*3760*/  R2UR UR4, R18 ;  /* 0x00000000120472ca */ /* 0x000fe200000e0000 */
[----:B0-----:R-:W-:Y:S01]  /*3770*/  IMAD.MOV.U32 R4, RZ, RZ, R8 ;  /* 0x000000ffff047224 */ /* 0x001fe200078e0008 */
[----:B------:R-:W-:Y:S01]  /*3780*/  R2UR UR5, R19 ;  /* 0x00000000130572ca */ /* 0x000fe200000e0000 */
[----:B------:R-:W-:-:S12]  /*3790*/  IMAD.MOV.U32 R5, RZ, RZ, R9 ;  /* 0x000000ffff057224 */ /* 0x000fd800078e0009 */
[----:B------:R0:W2:Y:S01]  /*37a0*/  LD.E R3, desc[UR4][R4.64] ;  /* 0x0000000404037980 */ /* 0x0000a2000c101900 */
[----:B------:R-:W-:Y:S01]  /*37b0*/  VIADD R6, R6, 0x1 ;  /* 0x0000000106067836 */ /* 0x000fe20000000000 */
[----:B------:R-:W-:-:S04]  /*37c0*/  IADD3 R8, P2, PT, R8, 0x4, RZ ;  /* 0x0000000408087810 */ /* 0x000fc80007f5e0ff */
[----:B------:R-:W-:Y:S01]  /*37d0*/  ISETP.NE.AND P0, PT, R6, RZ, PT ;  /* 0x000000ff0600720c */ /* 0x000fe20003f05270 */
[----:B------:R-:W-:Y:S02]  /*37e0*/  IMAD.X R9, RZ, RZ, R9, P2 ;  /* 0x000000ffff097224 */ /* 0x000fe400010e0609 */
[----:B0-----:R-:W-:Y:S01]  /*37f0*/  IMAD.MOV.U32 R4, RZ, RZ, R0 ;  /* 0x000000ffff047224 */ /* 0x001fe200078e0000 */
[----:B------:R-:W-:Y:S01]  /*3800*/  IADD3 R0, P1, PT, R0, 0x4, RZ ;  /* 0x0000000400007810 */ /* 0x000fe20007f3e0ff */
[----:B------:R-:W-:-:S04]  /*3810*/  IMAD.MOV.U32 R5, RZ, RZ, R7 ;  /* 0x000000ffff057224 */ /* 0x000fc800078e0007 */
[----:B------:R-:W-:Y:S01]  /*3820*/  IMAD.X R7, RZ, RZ, R7, P1 ;  /* 0x000000ffff077224 */ /* 0x000fe200008e0607 */
[----:B--2---:R0:W-:Y:S03]  /*3830*/  STG.E desc[UR4][R4.64], R3 ;  /* 0x0000000304007986 */ /* 0x0041e6000c101904 */
[----:B------:R-:W-:Y:S05]  /*3840*/  @P0 BRA `(.L_x_61) ;  /* 0xfffffffc00c40947 */ /* 0x000fea000383ffff */
.L_x_58:
[----:B------:R-:W-:Y:S05]  /*3850*/  BSYNC.RECONVERGENT B0 ;  /* 0x0000000000007941 */ /* 0x000fea0003800200 */
.L_x_26:
[----:B------:R-:W-:Y:S01]  /*3860*/  MOV R18, 0x20 ;  /* 0x0000002000127802 */ /* 0x000fe20000000f00 */
[----:B0-----:R-:W-:Y:S02]  /*3870*/  IMAD.MOV.U32 R4, RZ, RZ, R22 ;  /* 0x000000ffff047224 */ /* 0x001fe400078e0016 */
[----:B-1----:R-:W-:Y:S01]  /*3880*/  IMAD.MOV.U32 R5, RZ, RZ, R2 ;  /* 0x000000ffff057224 */ /* 0x002fe200078e0002 */
[----:B------:R0:W1:Y:S06]  /*3890*/  LDC.64 R6, c[0x4][R18] ;  /* 0x0100000012067b82 */ /* 0x00006c0000000a00 */
[----:B--23--:R-:W-:-:S07]  /*38a0*/  LEPC R20, `(.L_x_62) ;  /* 0x000000001014794e */ /* 0x00cfce0000000000 */
[----:B01----:R-:W-:Y:S05]  /*38b0*/  CALL.ABS.NOINC R6 ;  /* 0x0000000006007343 */ /* 0x003fea0003c00000 */
.L_x_62:
[----:B------:R-:W0:Y:S01]  /*38c0*/  LDC.64 R18, c[0x4][R18] ;  /* 0x0100000012127b82 */ /* 0x000e220000000a00 */
[----:B------:R-:W-:Y:S02]  /*38d0*/  IMAD.MOV.U32 R4, RZ, RZ, R16 ;  /* 0x000000ffff047224 */ /* 0x000fe400078e0010 */
[----:B------:R-:W-:-:S07]  /*38e0*/  IMAD.MOV.U32 R5, RZ, RZ, R17 ;  /* 0x000000ffff057224 */ /* 0x000fce00078e0011 */
[----:B------:R-:W-:-:S07]  /*38f0*/  LEPC R20, `(.L_x_63) ;  /* 0x000000001014794e */ /* 0x000fce0000000000 */
[----:B0-----:R-:W-:Y:S05]  /*3900*/  CALL.ABS.NOINC R18 ;  /* 0x0000000012007343 */ /* 0x001fea0003c00000 */
.L_x_63:
[----:B------:R-:W-:Y:S05]  /*3910*/  EXIT ;  /* 0x000000000000794d */ /* 0x000fea0003800000 */
.L_x_64:
        /* <DEDUP_REMOVED lines=14> */
.L_x_66:


//--------------------- .nv.global.init           --------------------------
	.section	.nv.global.init,"aw",@progbits
.nv.global.init:
	.type		$str,@object
	.size		$str,($str$1 - $str)
$str:
        /*0000*/ 	.byte	0x25, 0x64, 0x00
	.type		$str$1,@object
	.size		$str$1,(.L_1 - $str$1)
$str$1:
        /*0003*/ 	.byte	0x0a, 0x0a, 0x00
.L_1:


//--------------------- .nv.shared._Z23shortestPathsParallelV2PiS_ --------------------------
	.section	.nv.shared._Z23shortestPathsParallelV2PiS_,"aw",@nobits
	.sectionflags	@""
	.align	16
	.zero		1024


//--------------------- .nv.shared.reserved.0     --------------------------
	.section	.nv.shared.reserved.0,"aw",@nobits
	.weak		__nv_reservedSMEM_offset_0_alias
	.size		__nv_reservedSMEM_offset_0_alias, 0, 64
	.other		__nv_reservedSMEM_offset_0_alias,@"STO_CUDA_RESERVED_SHARED STV_DEFAULT"
__nv_reservedSMEM_offset_0_alias:
	.zero		0
	.zero		64


//--------------------- .nv.shared._Z21shortestPathsParallelPiiS_ --------------------------
	.section	.nv.shared._Z21shortestPathsParallelPiiS_,"aw",@nobits
	.sectionflags	@""
	.align	16
	.zero		1024


//--------------------- .nv.constant0._Z23shortestPathsParallelV2PiS_ --------------------------
	.section	.nv.constant0._Z23shortestPathsParallelV2PiS_,"a",@progbits
	.sectionflags	@""
	.align	4
.nv.constant0._Z23shortestPathsParallelV2PiS_:
	.zero		912


//--------------------- .nv.constant0._Z21shortestPathsParallelPiiS_ --------------------------
	.section	.nv.constant0._Z21shortestPathsParallelPiiS_,"a",@progbits
	.sectionflags	@""
	.align	4
.nv.constant0._Z21shortestPathsParallelPiiS_:
	.zero		920


//--------------------- SYMBOLS --------------------------

	.type		.nv.reservedSmem.offset0,@object
	.size		.nv.reservedSmem.offset0,0x4
	.type		.nv.reservedSmem.cap,@object
	.size		.nv.reservedSmem.cap,0x4
	.type		vprintf,@function
	.type		malloc,@function
	.type		free,@function
